	.headerflags	@"EF_CUDA_TEXMODE_UNIFIED EF_CUDA_64BIT_ADDRESS EF_CUDA_SM86 EF_CUDA_VIRTUAL_SM(EF_CUDA_SM86)"
	.elftype	@"ET_EXEC"


//--------------------- .nv.info                  --------------------------
	.section	.nv.info,"",@"SHT_CUDA_INFO"
	.align	4


	//----- nvinfo : EIATTR_REGCOUNT
	.align		4
        /*0000*/ 	.byte	0x04, 0x2f
        /*0002*/ 	.short	(.L_2 - .L_1)
	.align		4
.L_1:
        /*0004*/ 	.word	index@(triton_red_fused__to_copy_add_amax_amin_clamp_mul_native_layer_norm_reciprocal_12)
        /*0008*/ 	.word	0x00000028


	//----- nvinfo : EIATTR_MIN_STACK_SIZE
	.align		4
.L_2:
        /*000c*/ 	.byte	0x04, 0x12
        /*000e*/ 	.short	(.L_4 - .L_3)
	.align		4
.L_3:
        /*0010*/ 	.word	index@(triton_red_fused__to_copy_add_amax_amin_clamp_mul_native_layer_norm_reciprocal_12)
        /*0014*/ 	.word	0x00000000


	//----- nvinfo : EIATTR_FRAME_SIZE
	.align		4
.L_4:
        /*0018*/ 	.byte	0x04, 0x11
        /*001a*/ 	.short	(.L_6 - .L_5)
	.align		4
.L_5:
        /*001c*/ 	.word	index@(triton_red_fused__to_copy_add_amax_amin_clamp_mul_native_layer_norm_reciprocal_12)
        /*0020*/ 	.word	0x00000000


	//----- nvinfo : EIATTR_MIN_STACK_SIZE
	.align		4
.L_6:
        /*0024*/ 	.byte	0x04, 0x12
        /*0026*/ 	.short	(.L_8 - .L_7)
	.align		4
.L_7:
        /*0028*/ 	.word	index@(triton_red_fused__to_copy_add_amax_amin_clamp_mul_native_layer_norm_reciprocal_12)
        /*002c*/ 	.word	0x00000000
.L_8:


//--------------------- .nv.info.triton_red_fused__to_copy_add_amax_amin_clamp_mul_native_layer_norm_reciprocal_12 --------------------------
	.section	.nv.info.triton_red_fused__to_copy_add_amax_amin_clamp_mul_native_layer_norm_reciprocal_12,"",@"SHT_CUDA_INFO"
	.sectionflags	@""
	.align	4


	//----- nvinfo : EIATTR_CUDA_API_VERSION
	.align		4
        /*0000*/ 	.byte	0x04, 0x37
        /*0002*/ 	.short	(.L_10 - .L_9)
.L_9:
        /*0004*/ 	.word	0x0000007c


	//----- nvinfo : EIATTR_SW2861232_WAR
	.align		4
.L_10:
        /*0008*/ 	.byte	0x01, 0x35
	.zero		2


	//----- nvinfo : EIATTR_PARAM_CBANK
	.align		4
        /*000c*/ 	.byte	0x04, 0x0a
        /*000e*/ 	.short	(.L_12 - .L_11)
	.align		4
.L_11:
        /*0010*/ 	.word	index@(.nv.constant0.triton_red_fused__to_copy_add_amax_amin_clamp_mul_native_layer_norm_reciprocal_12)
        /*0014*/ 	.short	0x0160
        /*0016*/ 	.short	0x0078


	//----- nvinfo : EIATTR_CBANK_PARAM_SIZE
	.align		4
.L_12:
        /*0018*/ 	.byte	0x03, 0x19
        /*001a*/ 	.short	0x0078


	//----- nvinfo : EIATTR_KPARAM_INFO
	.align		4
        /*001c*/ 	.byte	0x04, 0x17
        /*001e*/ 	.short	(.L_14 - .L_13)
.L_13:
        /*0020*/ 	.word	0x00000000
        /*0024*/ 	.short	0x000f
        /*0026*/ 	.short	0x0070
        /*0028*/ 	.byte	0x00, 0xf4, 0x21, 0x00


	//----- nvinfo : EIATTR_KPARAM_INFO
	.align		4
.L_14:
        /*002c*/ 	.byte	0x04, 0x17
        /*002e*/ 	.short	(.L_16 - .L_15)
.L_15:
        /*0030*/ 	.word	0x00000000
        /*0034*/ 	.short	0x000e
        /*0036*/ 	.short	0x006c
        /*0038*/ 	.byte	0x00, 0xf0, 0x11, 0x00


	//----- nvinfo : EIATTR_KPARAM_INFO
	.align		4
.L_16:
        /*003c*/ 	.byte	0x04, 0x17
        /*003e*/ 	.short	(.L_18 - .L_17)
.L_17:
        /*0040*/ 	.word	0x00000000
        /*0044*/ 	.short	0x000d
        /*0046*/ 	.short	0x0068
        /*0048*/ 	.byte	0x00, 0xf0, 0x11, 0x00


	//----- nvinfo : EIATTR_KPARAM_INFO
	.align		4
.L_18:
        /*004c*/ 	.byte	0x04, 0x17
        /*004e*/ 	.short	(.L_20 - .L_19)
.L_19:
        /*0050*/ 	.word	0x00000000
        /*0054*/ 	.short	0x000c
        /*0056*/ 	.short	0x0060
        /*0058*/ 	.byte	0x00, 0xf4, 0x21, 0x00


	//----- nvinfo : EIATTR_KPARAM_INFO
	.align		4
.L_20:
        /*005c*/ 	.byte	0x04, 0x17
        /*005e*/ 	.short	(.L_22 - .L_21)
.L_21:
        /*0060*/ 	.word	0x00000000
        /*0064*/ 	.short	0x000b
        /*0066*/ 	.short	0x0058
        /*0068*/ 	.byte	0x00, 0xf4, 0x21, 0x00


	//----- nvinfo : EIATTR_KPARAM_INFO
	.align		4
.L_22:
        /*006c*/ 	.byte	0x04, 0x17
        /*006e*/ 	.short	(.L_24 - .L_23)
.L_23:
        /*0070*/ 	.word	0x00000000
        /*0074*/ 	.short	0x000a
        /*0076*/ 	.short	0x0050
        /*0078*/ 	.byte	0x00, 0xf4, 0x21, 0x00


	//----- nvinfo : EIATTR_KPARAM_INFO
	.align		4
.L_24:
        /*007c*/ 	.byte	0x04, 0x17
        /*007e*/ 	.short	(.L_26 - .L_25)
.L_25:
        /*0080*/ 	.word	0x00000000
        /*0084*/ 	.short	0x0009
        /*0086*/ 	.short	0x0048
        /*0088*/ 	.byte	0x00, 0xf4, 0x21, 0x00


	//----- nvinfo : EIATTR_KPARAM_INFO
	.align		4
.L_26:
        /*008c*/ 	.byte	0x04, 0x17
        /*008e*/ 	.short	(.L_28 - .L_27)
.L_27:
        /*0090*/ 	.word	0x00000000
        /*0094*/ 	.short	0x0008
        /*0096*/ 	.short	0x0040
        /*0098*/ 	.byte	0x00, 0xf4, 0x21, 0x00


	//----- nvinfo : EIATTR_KPARAM_INFO
	.align		4
.L_28:
        /*009c*/ 	.byte	0x04, 0x17
        /*009e*/ 	.short	(.L_30 - .L_29)
.L_29:
        /*00a0*/ 	.word	0x00000000
        /*00a4*/ 	.short	0x0007
        /*00a6*/ 	.short	0x0038
        /*00a8*/ 	.byte	0x00, 0xf4, 0x21, 0x00


	//----- nvinfo : EIATTR_KPARAM_INFO
	.align		4
.L_30:
        /*00ac*/ 	.byte	0x04, 0x17
        /*00ae*/ 	.short	(.L_32 - .L_31)
.L_31:
        /*00b0*/ 	.word	0x00000000
        /*00b4*/ 	.short	0x0006
        /*00b6*/ 	.short	0x0030
        /*00b8*/ 	.byte	0x00, 0xf4, 0x21, 0x00


	//----- nvinfo : EIATTR_KPARAM_INFO
	.align		4
.L_32:
        /*00bc*/ 	.byte	0x04, 0x17
        /*00be*/ 	.short	(.L_34 - .L_33)
.L_33:
        /*00c0*/ 	.word	0x00000000
        /*00c4*/ 	.short	0x0005
        /*00c6*/ 	.short	0x0028
        /*00c8*/ 	.byte	0x00, 0xf4, 0x21, 0x00


	//----- nvinfo : EIATTR_KPARAM_INFO
	.align		4
.L_34:
        /*00cc*/ 	.byte	0x04, 0x17
        /*00ce*/ 	.short	(.L_36 - .L_35)
.L_35:
        /*00d0*/ 	.word	0x00000000
        /*00d4*/ 	.short	0x0004
        /*00d6*/ 	.short	0x0020
        /*00d8*/ 	.byte	0x00, 0xf4, 0x21, 0x00


	//----- nvinfo : EIATTR_KPARAM_INFO
	.align		4
.L_36:
        /*00dc*/ 	.byte	0x04, 0x17
        /*00de*/ 	.short	(.L_38 - .L_37)
.L_37:
        /*00e0*/ 	.word	0x00000000
        /*00e4*/ 	.short	0x0003
        /*00e6*/ 	.short	0x0018
        /*00e8*/ 	.byte	0x00, 0xf4, 0x21, 0x00


	//----- nvinfo : EIATTR_KPARAM_INFO
	.align		4
.L_38:
        /*00ec*/ 	.byte	0x04, 0x17
        /*00ee*/ 	.short	(.L_40 - .L_39)
.L_39:
        /*00f0*/ 	.word	0x00000000
        /*00f4*/ 	.short	0x0002
        /*00f6*/ 	.short	0x0010
        /*00f8*/ 	.byte	0x00, 0xf4, 0x21, 0x00


	//----- nvinfo : EIATTR_KPARAM_INFO
	.align		4
.L_40:
        /*00fc*/ 	.byte	0x04, 0x17
        /*00fe*/ 	.short	(.L_42 - .L_41)
.L_41:
        /*0100*/ 	.word	0x00000000
        /*0104*/ 	.short	0x0001
        /*0106*/ 	.short	0x0008
        /*0108*/ 	.byte	0x00, 0xf4, 0x21, 0x00


	//----- nvinfo : EIATTR_KPARAM_INFO
	.align		4
.L_42:
        /*010c*/ 	.byte	0x04, 0x17
        /*010e*/ 	.short	(.L_44 - .L_43)
.L_43:
        /*0110*/ 	.word	0x00000000
        /*0114*/ 	.short	0x0000
        /*0116*/ 	.short	0x0000
        /*0118*/ 	.byte	0x00, 0xf4, 0x21, 0x00


	//----- nvinfo : EIATTR_MAXREG_COUNT
	.align		4
.L_44:
        /*011c*/ 	.byte	0x03, 0x1b
        /*011e*/ 	.short	0x0080


	//----- nvinfo : EIATTR_COOP_GROUP_MASK_REGIDS
	.align		4
        /*0120*/ 	.byte	0x04, 0x29
        /*0122*/ 	.short	(.L_46 - .L_45)


	//   ....[0]....
.L_45:
        /*0124*/ 	.word	0xffffffff


	//   ....[1]....
        /*0128*/ 	.word	0xffffffff


	//   ....[2]....
        /*012c*/ 	.word	0xffffffff


	//   ....[3]....
        /*0130*/ 	.word	0xffffffff


	//   ....[4]....
        /*0134*/ 	.word	0xffffffff


	//   ....[5]....
        /*0138*/ 	.word	0xffffffff


	//   ....[6]....
        /*013c*/ 	.word	0xffffffff


	//   ....[7]....
        /*0140*/ 	.word	0xffffffff


	//   ....[8]....
        /*0144*/ 	.word	0xffffffff


	//   ....[9]....
        /*0148*/ 	.word	0xffffffff


	//   ....[10]....
        /*014c*/ 	.word	0xffffffff


	//   ....[11]....
        /*0150*/ 	.word	0xffffffff


	//   ....[12]....
        /*0154*/ 	.word	0xffffffff


	//   ....[13]....
        /*0158*/ 	.word	0xffffffff


	//   ....[14]....
        /*015c*/ 	.word	0xffffffff


	//   ....[15]....
        /*0160*/ 	.word	0xffffffff


	//   ....[16]....
        /*0164*/ 	.word	0xffffffff


	//   ....[17]....
        /*0168*/ 	.word	0xffffffff


	//   ....[18]....
        /*016c*/ 	.word	0xffffffff


	//   ....[19]....
        /*0170*/ 	.word	0xffffffff


	//   ....[20]....
        /*0174*/ 	.word	0xffffffff


	//   ....[21]....
        /*0178*/ 	.word	0xffffffff


	//   ....[22]....
        /*017c*/ 	.word	0xffffffff


	//   ....[23]....
        /*0180*/ 	.word	0xffffffff


	//   ....[24]....
        /*0184*/ 	.word	0xffffffff


	//   ....[25]....
        /*0188*/ 	.word	0xffffffff


	//   ....[26]....
        /*018c*/ 	.word	0xffffffff


	//   ....[27]....
        /*0190*/ 	.word	0xffffffff


	//   ....[28]....
        /*0194*/ 	.word	0xffffffff


	//   ....[29]....
        /*0198*/ 	.word	0xffffffff


	//   ....[30]....
        /*019c*/ 	.word	0xffffffff


	//   ....[31]....
        /*01a0*/ 	.word	0xffffffff


	//   ....[32]....
        /*01a4*/ 	.word	0xffffffff


	//   ....[33]....
        /*01a8*/ 	.word	0xffffffff


	//   ....[34]....
        /*01ac*/ 	.word	0xffffffff


	//   ....[35]....
        /*01b0*/ 	.word	0xffffffff


	//   ....[36]....
        /*01b4*/ 	.word	0xffffffff


	//   ....[37]....
        /*01b8*/ 	.word	0xffffffff


	//   ....[38]....
        /*01bc*/ 	.word	0xffffffff


	//   ....[39]....
        /*01c0*/ 	.word	0xffffffff


	//----- nvinfo : EIATTR_COOP_GROUP_INSTR_OFFSETS
	.align		4
.L_46:
        /*01c4*/ 	.byte	0x04, 0x28
        /*01c6*/ 	.short	(.L_48 - .L_47)


	//   ....[0]....
.L_47:
        /*01c8*/ 	.word	0x00000e20


	//   ....[1]....
        /*01cc*/ 	.word	0x00000e60


	//   ....[2]....
        /*01d0*/ 	.word	0x00000f70


	//   ....[3]....
        /*01d4*/ 	.word	0x00000fc0


	//   ....[4]....
        /*01d8*/ 	.word	0x000010b0


	//   ....[5]....
        /*01dc*/ 	.word	0x00001100


	//   ....[6]....
        /*01e0*/ 	.word	0x000011f0


	//   ....[7]....
        /*01e4*/ 	.word	0x00001230


	//   ....[8]....
        /*01e8*/ 	.word	0x00001320


	//   ....[9]....
        /*01ec*/ 	.word	0x00001350


	//   ....[10]....
        /*01f0*/ 	.word	0x00001520


	//   ....[11]....
        /*01f4*/ 	.word	0x00001570


	//   ....[12]....
        /*01f8*/ 	.word	0x00001590


	//   ....[13]....
        /*01fc*/ 	.word	0x000015b0


	//   ....[14]....
        /*0200*/ 	.word	0x00001660


	//   ....[15]....
        /*0204*/ 	.word	0x000016e0


	//   ....[16]....
        /*0208*/ 	.word	0x00001720


	//   ....[17]....
        /*020c*/ 	.word	0x000017e0


	//   ....[18]....
        /*0210*/ 	.word	0x00001830


	//   ....[19]....
        /*0214*/ 	.word	0x00001870


	//   ....[20]....
        /*0218*/ 	.word	0x00001960


	//   ....[21]....
        /*021c*/ 	.word	0x00001990


	//   ....[22]....
        /*0220*/ 	.word	0x00002300


	//   ....[23]....
        /*0224*/ 	.word	0x00002340


	//   ....[24]....
        /*0228*/ 	.word	0x00002380


	//   ....[25]....
        /*022c*/ 	.word	0x000023c0


	//   ....[26]....
        /*0230*/ 	.word	0x00002510


	//   ....[27]....
        /*0234*/ 	.word	0x000026a0


	//   ....[28]....
        /*0238*/ 	.word	0x000026e0


	//   ....[29]....
        /*023c*/ 	.word	0x00002730


	//   ....[30]....
        /*0240*/ 	.word	0x00002740


	//   ....[31]....
        /*0244*/ 	.word	0x000027a0


	//   ....[32]....
        /*0248*/ 	.word	0x000027c0


	//   ....[33]....
        /*024c*/ 	.word	0x00002820


	//   ....[34]....
        /*0250*/ 	.word	0x00002840


	//   ....[35]....
        /*0254*/ 	.word	0x000028d0


	//   ....[36]....
        /*0258*/ 	.word	0x00002960


	//   ....[37]....
        /*025c*/ 	.word	0x000029b0


	//   ....[38]....
        /*0260*/ 	.word	0x000029f0


	//   ....[39]....
        /*0264*/ 	.word	0x00002a30


	//----- nvinfo : EIATTR_EXIT_INSTR_OFFSETS
	.align		4
.L_48:
        /*0268*/ 	.byte	0x04, 0x1c
        /*026a*/ 	.short	(.L_50 - .L_49)


	//   ....[0]....
.L_49:
        /*026c*/ 	.word	0x000032d0


	//   ....[1]....
        /*0270*/ 	.word	0x000032f0


	//----- nvinfo : EIATTR_REQNTID
	.align		4
.L_50:
        /*0274*/ 	.byte	0x04, 0x10
        /*0276*/ 	.short	(.L_52 - .L_51)
.L_51:
        /*0278*/ 	.word	0x00000200
        /*027c*/ 	.word	0x00000001
        /*0280*/ 	.word	0x00000001
.L_52:


//--------------------- .nv.callgraph             --------------------------
	.section	.nv.callgraph,"",@"SHT_CUDA_CALLGRAPH"
	.align	4
	.sectionentsize	8
	.align		4
        /*0000*/ 	.word	0x00000000
	.align		4
        /*0004*/ 	.word	0xffffffff
	.align		4
        /*0008*/ 	.word	0x00000000
	.align		4
        /*000c*/ 	.word	0xfffffffe
	.align		4
        /*0010*/ 	.word	0x00000000
	.align		4
        /*0014*/ 	.word	0xfffffffd
	.align		4
        /*0018*/ 	.word	0x00000000
	.align		4
        /*001c*/ 	.word	0xfffffffc


//--------------------- .nv.rel.action            --------------------------
	.section	.nv.rel.action,"",@"SHT_CUDA_RELOCINFO"
	.align	8
	.sectionentsize	8
        /*0000*/ 	.byte	0x73, 0x00, 0x00, 0x00, 0x00, 0x00, 0x00, 0x00, 0x00, 0x00, 0x00, 0x11, 0x25, 0x00, 0x05, 0x36


//--------------------- .nv.constant4             --------------------------
	.section	.nv.constant4,"a",@progbits
	.align	8
	.align		8
.nv.constant4:
        /*0000*/ 	.dword	_$_str


//--------------------- .nv.constant0.triton_red_fused__to_copy_add_amax_amin_clamp_mul_native_layer_norm_reciprocal_12 --------------------------
	.section	.nv.constant0.triton_red_fused__to_copy_add_amax_amin_clamp_mul_native_layer_norm_reciprocal_12,"a",@progbits
	.sectionflags	@""
	.align	4
.nv.constant0.triton_red_fused__to_copy_add_amax_amin_clamp_mul_native_layer_norm_reciprocal_12:
	.zero		472


//--------------------- .text.triton_red_fused__to_copy_add_amax_amin_clamp_mul_native_layer_norm_reciprocal_12 --------------------------
	.section	.text.triton_red_fused__to_copy_add_amax_amin_clamp_mul_native_layer_norm_reciprocal_12,"ax",@progbits
	.sectionflags	@"SHF_BARRIERS=1"
	.sectioninfo	@"SHI_REGISTERS=40"
	.align	128
        .global         triton_red_fused__to_copy_add_amax_amin_clamp_mul_native_layer_norm_reciprocal_12
        .type           triton_red_fused__to_copy_add_amax_amin_clamp_mul_native_layer_norm_reciprocal_12,@function
        .size           triton_red_fused__to_copy_add_amax_amin_clamp_mul_native_layer_norm_reciprocal_12,(.L_x_3 - triton_red_fused__to_copy_add_amax_amin_clamp_mul_native_layer_norm_reciprocal_12)
        .other          triton_red_fused__to_copy_add_amax_amin_clamp_mul_native_layer_norm_reciprocal_12,@"STO_CUDA_ENTRY STV_DEFAULT"
triton_red_fused__to_copy_add_amax_amin_clamp_mul_native_layer_norm_reciprocal_12:
.text.triton_red_fused__to_copy_add_amax_amin_clamp_mul_native_layer_norm_reciprocal_12:
[----:B------:R-:W-:Y:S02]  /*0000*/  IMAD.MOV.U32 R1, RZ, RZ, c[0x0][0x28] ;  /* 0x00000a00ff017624 */ /* 0x000fe400078e00ff */
[----:B------:R-:W0:Y:S01]  /*0010*/  S2UR UR8, SR_CTAID.X ;  /* 0x00000000000879c3 */ /* 0x000e220000002500 */
[----:B------:R-:W-:Y:S01]  /*0020*/  UMOV UR9, 0x2 ;  /* 0x0000000200097882 */ /* 0x000fe20000000000 */
[----:B------:R-:W-:Y:S01]  /*0030*/  PRMT R28, RZ, 0x7610, R28 ;  /* 0x00007610ff1c7816 */ /* 0x000fe2000000001c */
[----:B------:R-:W-:Y:S02]  /*0040*/  ULDC.64 UR4, c[0x0][0x180] ;  /* 0x0000600000047ab9 */ /* 0x000fe40000000a00 */
[----:B------:R-:W-:Y:S02]  /*0050*/  ULDC.64 UR10, c[0x0][0x118] ;  /* 0x00004600000a7ab9 */ /* 0x000fe40000000a00 */
[----:B0-----:R-:W-:Y:S02]  /*0060*/  UISETP.GE.AND UP0, UPT, UR8, 0x200, UPT ;  /* 0x000002000800788c */ /* 0x001fe4000bf06270 */
[----:B------:R-:W-:-:S04]  /*0070*/  UIMAD.WIDE UR4, UR8, UR9, UR4 ;  /* 0x00000009080472a5 */ /* 0x000fc8000f8e0204 */
[----:B------:R-:W-:Y:S02]  /*0080*/  PLOP3.LUT P0, PT, PT, PT, UP0, 0x80, 0x0 ;  /* 0x000000000000781c */ /* 0x000fe40003f0f008 */
[----:B------:R-:W-:Y:S02]  /*0090*/  IMAD.U32 R2, RZ, RZ, UR4 ;  /* 0x00000004ff027e24 */ /* 0x000fe4000f8e00ff */
[----:B------:R-:W-:Y:S01]  /*00a0*/  IMAD.U32 R3, RZ, RZ, UR5 ;  /* 0x00000005ff037e24 */ /* 0x000fe2000f8e00ff */
[----:B------:R-:W-:Y:S02]  /*00b0*/  ULDC.64 UR4, c[0x0][0x188] ;  /* 0x0000620000047ab9 */ /* 0x000fe40000000a00 */
[----:B------:R-:W-:-:S06]  /*00c0*/  UIMAD.WIDE UR4, UR8, UR9, UR4 ;  /* 0x00000009080472a5 */ /* 0x000fcc000f8e0204 */
[----:B------:R0:W2:Y:S01]  /*00d0*/  @!P0 LDG.E.EL.U16 R28, [R2.64] ;  /* 0x0000000a021c8981 */ /* 0x0000a2000c2e1500 */
[----:B------:R-:W-:Y:S01]  /*00e0*/  PLOP3.LUT P0, PT, PT, PT, UP0, 0x80, 0x0 ;  /* 0x000000000000781c */ /* 0x000fe20003f0f008 */
[----:B------:R-:W-:Y:S01]  /*00f0*/  IMAD.U32 R6, RZ, RZ, UR4 ;  /* 0x00000004ff067e24 */ /* 0x000fe2000f8e00ff */
[----:B------:R-:W-:Y:S01]  /*0100*/  PRMT R0, RZ, 0x7610, R0 ;  /* 0x00007610ff007816 */ /* 0x000fe20000000000 */
[----:B------:R-:W-:Y:S01]  /*0110*/  IMAD.U32 R7, RZ, RZ, UR5 ;  /* 0x00000005ff077e24 */ /* 0x000fe2000f8e00ff */
[----:B------:R-:W1:Y:S09]  /*0120*/  S2R R20, SR_TID.X ;  /* 0x0000000000147919 */ /* 0x000e720000002100 */
[----:B------:R3:W4:Y:S01]  /*0130*/  @!P0 LDG.E.EL.U16 R0, [R6.64] ;  /* 0x0000000a06008981 */ /* 0x000722000c2e1500 */
[----:B------:R-:W-:Y:S01]  /*0140*/  IMAD.U32 R8, RZ, RZ, UR9 ;  /* 0x00000009ff087e24 */ /* 0x000fe2000f8e00ff */
[----:B------:R-:W-:Y:S01]  /*0150*/  PLOP3.LUT P1, PT, PT, PT, UP0, 0x80, 0x0 ;  /* 0x000000000000781c */ /* 0x000fe20003f2f008 */
[----:B------:R-:W-:Y:S01]  /*0160*/  IMAD.U32 R24, RZ, RZ, UR8 ;  /* 0x00000008ff187e24 */ /* 0x000fe2000f8e00ff */
[----:B0-----:R-:W-:Y:S01]  /*0170*/  CS2R R2, SRZ ;  /* 0x0000000000027805 */ /* 0x001fe2000001ff00 */
[----:B------:R-:W-:-:S02]  /*0180*/  IMAD.MOV.U32 R16, RZ, RZ, 0x4 ;  /* 0x00000004ff107424 */ /* 0x000fc400078e00ff */
[----:B-1----:R-:W-:-:S05]  /*0190*/  IMAD.SHL.U32 R4, R20, 0x2, RZ ;  /* 0x0000000214047824 */ /* 0x002fca00078e00ff */
[----:B------:R-:W-:Y:S01]  /*01a0*/  LOP3.LUT R11, R4, 0x3fe, RZ, 0xc0, !PT ;  /* 0x000003fe040b7812 */ /* 0x000fe200078ec0ff */
[----:B------:R-:W-:Y:S01]  /*01b0*/  IMAD.U32 R10, RZ, RZ, UR9 ;  /* 0x00000009ff0a7e24 */ /* 0x000fe2000f8e00ff */
[----:B------:R-:W-:-:S03]  /*01c0*/  PLOP3.LUT P0, PT, PT, PT, UP0, 0x80, 0x0 ;  /* 0x000000000000781c */ /* 0x000fc60003f0f008 */
[----:B------:R-:W-:-:S04]  /*01d0*/  IMAD.WIDE.U32 R4, R11, R8, c[0x0][0x170] ;  /* 0x00005c000b047625 */ /* 0x000fc800078e0008 */
[----:B------:R-:W-:Y:S01]  /*01e0*/  IMAD R24, R24, 0xc00, R11 ;  /* 0x00000c0018187824 */ /* 0x000fe200078e020b */
[----:B------:R-:W5:Y:S01]  /*01f0*/  LDG.E.EL R17, [R4.64+0x3000] ;  /* 0x0030000a04117981 */ /* 0x000f62000c2e1900 */
[----:B---3--:R-:W-:-:S04]  /*0200*/  IMAD.WIDE.U32 R6, R11, R16, c[0x0][0x168] ;  /* 0x00005a000b067625 */ /* 0x008fc800078e0010 */
[----:B------:R-:W-:Y:S01]  /*0210*/  IMAD.WIDE R30, R24, R16, c[0x0][0x178] ;  /* 0x00005e00181e7625 */ /* 0x000fe200078e0210 */
[----:B------:R-:W3:Y:S03]  /*0220*/  LDG.E.EL.64 R12, [R6.64+0x6000] ;  /* 0x0060000a060c7981 */ /* 0x000ee6000c2e1b00 */
[C---:B------:R-:W-:Y:S01]  /*0230*/  IMAD.WIDE.U32 R8, R11.reuse, R8, c[0x0][0x190] ;  /* 0x000064000b087625 */ /* 0x040fe200078e0008 */
[----:B------:R-:W3:Y:S03]  /*0240*/  @!P1 LDG.E.EF.64 R2, [R30.64] ;  /* 0x0000000a1e029981 */ /* 0x000ee6000c0e1b00 */
[----:B------:R-:W-:Y:S01]  /*0250*/  IMAD.U32 R15, RZ, RZ, UR9 ;  /* 0x00000009ff0f7e24 */ /* 0x000fe2000f8e00ff */
[----:B------:R-:W3:Y:S01]  /*0260*/  LDG.E.EL R27, [R8.64] ;  /* 0x0000000a081b7981 */ /* 0x000ee2000c2e1900 */
[----:B------:R-:W-:-:S04]  /*0270*/  IMAD.WIDE.U32 R10, R11, R10, c[0x0][0x198] ;  /* 0x000066000b0a7625 */ /* 0x000fc800078e000a */
[----:B------:R-:W-:Y:S01]  /*0280*/  IMAD.MOV.U32 R25, RZ, RZ, RZ ;  /* 0x000000ffff197224 */ /* 0x000fe200078e00ff */
[----:B------:R-:W3:Y:S01]  /*0290*/  LDG.E.EL R26, [R10.64] ;  /* 0x0000000a0a1a7981 */ /* 0x000ee2000c2e1900 */
[----:B------:R-:W-:-:S05]  /*02a0*/  IMAD.WIDE R14, R24, R15, c[0x0][0x160] ;  /* 0x00005800180e7625 */ /* 0x000fca00078e020f */
[----:B------:R5:W3:Y:S01]  /*02b0*/  @!P0 LDG.E.EF R25, [R14.64] ;  /* 0x0000000a0e198981 */ /* 0x000ae2000c0e1900 */
[----:B------:R-:W-:Y:S01]  /*02c0*/  PLOP3.LUT P2, PT, PT, PT, UP0, 0x80, 0x0 ;  /* 0x000000000000781c */ /* 0x000fe20003f4f008 */
[----:B--2---:R-:W-:-:S05]  /*02d0*/  IMAD.U32 R29, R28, 0x10000, RZ ;  /* 0x000100001c1d7824 */ /* 0x004fca00078e00ff */
[----:B------:R-:W-:-:S04]  /*02e0*/  FSETP.GE.AND P0, PT, R29, RZ, PT ;  /* 0x000000ff1d00720b */ /* 0x000fc80003f06000 */
[----:B------:R-:W-:Y:S01]  /*02f0*/  SEL R28, R28, RZ, !P0 ;  /* 0x000000ff1c1c7207 */ /* 0x000fe20004000000 */
[----:B----4-:R-:W-:-:S04]  /*0300*/  IMAD.U32 R29, R0, 0x10000, RZ ;  /* 0x00010000001d7824 */ /* 0x010fc800078e00ff */
[----:B------:R-:W-:Y:S01]  /*0310*/  IMAD.U32 R28, R28, 0x10000, RZ ;  /* 0x000100001c1c7824 */ /* 0x000fe200078e00ff */
[----:B------:R-:W-:-:S03]  /*0320*/  FSETP.GTU.AND P0, PT, R29, RZ, PT ;  /* 0x000000ff1d00720b */ /* 0x000fc60003f0c000 */
[----:B------:R-:W-:Y:S01]  /*0330*/  FADD R28, RZ, -R28 ;  /* 0x8000001cff1c7221 */ /* 0x000fe20000000000 */
[----:B------:R-:W-:-:S04]  /*0340*/  SEL R0, R0, RZ, P0 ;  /* 0x000000ff00007207 */ /* 0x000fc80000000000 */
[----:B------:R-:W-:Y:S01]  /*0350*/  FSETP.NAN.AND P1, PT, R28, R28, PT ;  /* 0x0000001c1c00720b */ /* 0x000fe20003f28000 */
[----:B------:R-:W-:-:S05]  /*0360*/  IMAD.U32 R29, R0, 0x10000, RZ ;  /* 0x00010000001d7824 */ /* 0x000fca00078e00ff */
[----:B------:R-:W-:-:S07]  /*0370*/  FSETP.GT.AND P0, PT, R28, R29, PT ;  /* 0x0000001d1c00720b */ /* 0x000fce0003f04000 */
[----:B------:R-:W-:-:S05]  /*0380*/  @!P1 FSEL R28, R28, R29, P0 ;  /* 0x0000001d1c1c9208 */ /* 0x000fca0000000000 */
[----:B------:R-:W-:-:S05]  /*0390*/  FMUL R0, R28, 0.0078740157186985015869 ;  /* 0x3c0102041c007820 */ /* 0x000fca0000400000 */
[C---:B------:R-:W-:Y:S02]  /*03a0*/  FSETP.GT.AND P0, PT, R0.reuse, 9.9999997473787516356e-06, PT ;  /* 0x3727c5ac0000780b */ /* 0x040fe40003f04000 */
[C---:B-----5:R-:W-:Y:S01]  /*03b0*/  PRMT R14, R17.reuse, 0x7632, R14 ;  /* 0x00007632110e7816 */ /* 0x060fe2000000000e */
[----:B------:R-:W-:Y:S01]  /*03c0*/  IMAD.U32 R17, R17, 0x10000, RZ ;  /* 0x0001000011117824 */ /* 0x000fe200078e00ff */
[----:B------:R-:W-:Y:S02]  /*03d0*/  FSETP.NAN.AND P1, PT, R0, R0, PT ;  /* 0x000000000000720b */ /* 0x000fe40003f28000 */
[----:B---3--:R-:W-:Y:S01]  /*03e0*/  I2FP.F32.S32 R15, R2 ;  /* 0x00000002000f7245 */ /* 0x008fe20000201400 */
[----:B------:R-:W-:Y:S01]  /*03f0*/  IMAD.U32 R14, R14, 0x10000, RZ ;  /* 0x000100000e0e7824 */ /* 0x000fe200078e00ff */
[----:B------:R-:W-:Y:S01]  /*0400*/  FADD R12, R12, R17 ;  /* 0x000000110c0c7221 */ /* 0x000fe20000000000 */
[----:B------:R-:W-:Y:S02]  /*0410*/  I2FP.F32.S32 R3, R3 ;  /* 0x0000000300037245 */ /* 0x000fe40000201400 */
[----:B------:R-:W-:-:S02]  /*0420*/  PRMT R2, R27, 0x7632, R2 ;  /* 0x000076321b027816 */ /* 0x000fc40000000002 */
[----:B------:R-:W-:Y:S01]  /*0430*/  @!P0 FSEL R0, R0, 9.9999997473787516356e-06, P1 ;  /* 0x3727c5ac00008808 */ /* 0x000fe20000800000 */
[----:B------:R-:W-:Y:S01]  /*0440*/  FADD R13, R13, R14 ;  /* 0x0000000e0d0d7221 */ /* 0x000fe20000000000 */
[----:B------:R-:W-:Y:S01]  /*0450*/  PRMT R17, R26, 0x7632, R17 ;  /* 0x000076321a117816 */ /* 0x000fe20000000011 */
[----:B------:R-:W-:Y:S02]  /*0460*/  IMAD.U32 R14, R27, 0x10000, RZ ;  /* 0x000100001b0e7824 */ /* 0x000fe400078e00ff */
[----:B------:R-:W-:Y:S01]  /*0470*/  FMUL R15, R0, R15 ;  /* 0x0000000f000f7220 */ /* 0x000fe20000400000 */
[----:B------:R-:W-:Y:S01]  /*0480*/  IMAD.U32 R26, R26, 0x10000, RZ ;  /* 0x000100001a1a7824 */ /* 0x000fe200078e00ff */
[----:B------:R-:W-:Y:S01]  /*0490*/  FMUL R3, R0, R3 ;  /* 0x0000000300037220 */ /* 0x000fe20000400000 */
[----:B------:R-:W-:Y:S01]  /*04a0*/  IMAD.U32 R2, R2, 0x10000, RZ ;  /* 0x0001000002027824 */ /* 0x000fe200078e00ff */
[----:B------:R-:W-:Y:S01]  /*04b0*/  PRMT R27, R25, 0x7632, R27 ;  /* 0x00007632191b7816 */ /* 0x000fe2000000001b */
[----:B------:R-:W-:Y:S01]  /*04c0*/  IMAD.U32 R28, R17, 0x10000, RZ ;  /* 0x00010000111c7824 */ /* 0x000fe200078e00ff */
[----:B------:R-:W-:Y:S01]  /*04d0*/  FFMA R15, R15, R14, R26 ;  /* 0x0000000e0f0f7223 */ /* 0x000fe2000000001a */
[----:B------:R-:W-:Y:S01]  /*04e0*/  IMAD.U32 R29, R25, 0x10000, RZ ;  /* 0x00010000191d7824 */ /* 0x000fe200078e00ff */
[----:B------:R-:W-:Y:S01]  /*04f0*/  PLOP3.LUT P0, PT, PT, PT, UP0, 0x80, 0x0 ;  /* 0x000000000000781c */ /* 0x000fe20003f0f008 */
[----:B------:R-:W-:Y:S01]  /*0500*/  IMAD.U32 R14, R27, 0x10000, RZ ;  /* 0x000100001b0e7824 */ /* 0x000fe200078e00ff */
[----:B------:R-:W-:Y:S01]  /*0510*/  FFMA R28, R3, R2, R28 ;  /* 0x00000002031c7223 */ /* 0x000fe2000000001c */
[----:B------:R-:W-:Y:S01]  /*0520*/  FFMA R29, R12, R15, R29 ;  /* 0x0000000f0c1d7223 */ /* 0x000fe2000000001d */
[----:B------:R-:W-:Y:S01]  /*0530*/  IMAD.U32 R15, RZ, RZ, UR9 ;  /* 0x00000009ff0f7e24 */ /* 0x000fe2000f8e00ff */
[C---:B------:R-:W-:Y:S01]  /*0540*/  IADD3 R25, R24.reuse, 0x400, RZ ;  /* 0x0000040018197810 */ /* 0x040fe20007ffe0ff */
[----:B------:R-:W-:Y:S01]  /*0550*/  FFMA R28, R13, R28, R14 ;  /* 0x0000001c0d1c7223 */ /* 0x000fe2000000000e */
[----:B------:R-:W-:Y:S01]  /*0560*/  PLOP3.LUT P1, PT, PT, PT, UP0, 0x80, 0x0 ;  /* 0x000000000000781c */ /* 0x000fe20003f2f008 */
[----:B------:R-:W-:Y:S01]  /*0570*/  CS2R R2, SRZ ;  /* 0x0000000000027805 */ /* 0x000fe2000001ff00 */
[----:B------:R-:W-:-:S02]  /*0580*/  IMAD.WIDE R14, R24, R15, c[0x0][0x1a0] ;  /* 0x00006800180e7625 */ /* 0x000fc400078e020f */
[----:B------:R-:W-:Y:S02]  /*0590*/  F2FP.BF16.PACK_AB R34, R28, R29 ;  /* 0x0000001d1c22723e */ /* 0x000fe400000010ff */
[----:B------:R-:W-:-:S04]  /*05a0*/  IMAD.WIDE R30, R25, R16, c[0x0][0x178] ;  /* 0x00005e00191e7625 */ /* 0x000fc800078e0210 */
[----:B------:R-:W-:Y:S01]  /*05b0*/  IMAD.U32 R16, RZ, RZ, UR9 ;  /* 0x00000009ff107e24 */ /* 0x000fe2000f8e00ff */
[----:B------:R0:W-:Y:S01]  /*05c0*/  @!P0 STG.E [R14.64], R34 ;  /* 0x000000220e008986 */ /* 0x0001e2000c10190a */
[----:B------:R-:W-:Y:S02]  /*05d0*/  IMAD.MOV.U32 R26, RZ, RZ, RZ ;  /* 0x000000ffff1a7224 */ /* 0x000fe400078e00ff */
[----:B------:R-:W-:Y:S01]  /*05e0*/  IMAD.WIDE R16, R25, R16, c[0x0][0x160] ;  /* 0x0000580019107625 */ /* 0x000fe200078e0210 */
[----:B------:R-:W2:Y:S04]  /*05f0*/  @!P2 LDG.E.EF.64 R2, [R30.64] ;  /* 0x0000000a1e02a981 */ /* 0x000ea8000c0e1b00 */
[----:B------:R-:W0:Y:S04]  /*0600*/  LDG.E.EL R32, [R8.64+0x800] ;  /* 0x0008000a08207981 */ /* 0x000e28000c2e1900 */
[----:B------:R-:W3:Y:S04]  /*0610*/  LDG.E.EL R33, [R10.64+0x800] ;  /* 0x0008000a0a217981 */ /* 0x000ee8000c2e1900 */
[----:B------:R-:W4:Y:S04]  /*0620*/  LDG.E.EL R27, [R4.64+0x3800] ;  /* 0x0038000a041b7981 */ /* 0x000f28000c2e1900 */
[----:B------:R-:W5:Y:S04]  /*0630*/  @!P1 LDG.E.EF R26, [R16.64] ;  /* 0x0000000a101a9981 */ /* 0x000f68000c0e1900 */
[----:B------:R-:W5:Y:S01]  /*0640*/  LDG.E.EL.64 R12, [R6.64+0x7000] ;  /* 0x0070000a060c7981 */ /* 0x000f62000c2e1b00 */
[----:B------:R-:W-:-:S02]  /*0650*/  PLOP3.LUT P0, PT, PT, PT, UP0, 0x80, 0x0 ;  /* 0x000000000000781c */ /* 0x000fc40003f0f008 */
[----:B------:R-:W-:Y:S02]  /*0660*/  PLOP3.LUT P1, PT, PT, PT, UP0, 0x80, 0x0 ;  /* 0x000000000000781c */ /* 0x000fe40003f2f008 */
[----:B--2---:R-:W-:Y:S02]  /*0670*/  I2FP.F32.S32 R35, R2 ;  /* 0x0000000200237245 */ /* 0x004fe40000201400 */
[----:B------:R-:W-:Y:S02]  /*0680*/  I2FP.F32.S32 R37, R3 ;  /* 0x0000000300257245 */ /* 0x000fe40000201400 */
[C---:B0-----:R-:W-:Y:S02]  /*0690*/  PRMT R14, R32.reuse, 0x7632, R14 ;  /* 0x00007632200e7816 */ /* 0x041fe4000000000e */
[----:B---3--:R-:W-:Y:S02]  /*06a0*/  PRMT R30, R33, 0x7632, R30 ;  /* 0x00007632211e7816 */ /* 0x008fe4000000001e */
[----:B----4-:R-:W-:Y:S01]  /*06b0*/  PRMT R3, R27, 0x7632, R3 ;  /* 0x000076321b037816 */ /* 0x010fe20000000003 */
[----:B------:R-:W-:Y:S01]  /*06c0*/  IMAD.U32 R32, R32, 0x10000, RZ ;  /* 0x0001000020207824 */ /* 0x000fe200078e00ff */
[----:B------:R-:W-:Y:S01]  /*06d0*/  FMUL R35, R0, R35 ;  /* 0x0000002300237220 */ /* 0x000fe20000400000 */
[----:B------:R-:W-:Y:S01]  /*06e0*/  IMAD.U32 R33, R33, 0x10000, RZ ;  /* 0x0001000021217824 */ /* 0x000fe200078e00ff */
[----:B-----5:R-:W-:Y:S01]  /*06f0*/  PRMT R2, R26, 0x7632, R2 ;  /* 0x000076321a027816 */ /* 0x020fe20000000002 */
[----:B------:R-:W-:Y:S01]  /*0700*/  IMAD.U32 R15, R14, 0x10000, RZ ;  /* 0x000100000e0f7824 */ /* 0x000fe200078e00ff */
[----:B------:R-:W-:Y:S01]  /*0710*/  FMUL R37, R0, R37 ;  /* 0x0000002500257220 */ /* 0x000fe20000400000 */
[----:B------:R-:W-:-:S02]  /*0720*/  IMAD.U32 R30, R30, 0x10000, RZ ;  /* 0x000100001e1e7824 */ /* 0x000fc400078e00ff */
[----:B------:R-:W-:Y:S02]  /*0730*/  IMAD.U32 R14, R3, 0x10000, RZ ;  /* 0x00010000030e7824 */ /* 0x000fe400078e00ff */
[----:B------:R-:W-:Y:S01]  /*0740*/  IMAD.U32 R27, R27, 0x10000, RZ ;  /* 0x000100001b1b7824 */ /* 0x000fe200078e00ff */
[----:B------:R-:W-:Y:S01]  /*0750*/  FFMA R33, R32, R35, R33 ;  /* 0x0000002320217223 */ /* 0x000fe20000000021 */
[----:B------:R-:W-:Y:S01]  /*0760*/  FFMA R15, R15, R37, R30 ;  /* 0x000000250f0f7223 */ /* 0x000fe2000000001e */
[----:B------:R-:W-:Y:S01]  /*0770*/  IMAD.U32 R2, R2, 0x10000, RZ ;  /* 0x0001000002027824 */ /* 0x000fe200078e00ff */
[----:B------:R-:W-:Y:S01]  /*0780*/  FADD R13, R13, R14 ;  /* 0x0000000e0d0d7221 */ /* 0x000fe20000000000 */
[----:B------:R-:W-:Y:S01]  /*0790*/  IMAD.U32 R32, R26, 0x10000, RZ ;  /* 0x000100001a207824 */ /* 0x000fe200078e00ff */
[----:B------:R-:W-:Y:S01]  /*07a0*/  FADD R27, R12, R27 ;  /* 0x0000001b0c1b7221 */ /* 0x000fe20000000000 */
[----:B------:R-:W-:Y:S01]  /*07b0*/  IMAD.U32 R12, RZ, RZ, UR9 ;  /* 0x00000009ff0c7e24 */ /* 0x000fe2000f8e00ff */
[----:B------:R-:W-:Y:S01]  /*07c0*/  FFMA R31, R13, R15, R2 ;  /* 0x0000000f0d1f7223 */ /* 0x000fe20000000002 */
[----:B------:R-:W-:Y:S01]  /*07d0*/  IADD3 R30, R24, 0x800, RZ ;  /* 0x00000800181e7810 */ /* 0x000fe20007ffe0ff */
[----:B------:R-:W-:Y:S01]  /*07e0*/  FFMA R32, R27, R33, R32 ;  /* 0x000000211b207223 */ /* 0x000fe20000000020 */
[----:B------:R-:W-:Y:S01]  /*07f0*/  IMAD.MOV.U32 R15, RZ, RZ, 0x4 ;  /* 0x00000004ff0f7424 */ /* 0x000fe200078e00ff */
[----:B------:R-:W-:Y:S01]  /*0800*/  CS2R R2, SRZ ;  /* 0x0000000000027805 */ /* 0x000fe2000001ff00 */
[----:B------:R-:W-:-:S02]  /*0810*/  IMAD.WIDE R12, R25, R12, c[0x0][0x1a0] ;  /* 0x00006800190c7625 */ /* 0x000fc400078e020c */
[----:B------:R-:W-:Y:S02]  /*0820*/  F2FP.BF16.PACK_AB R37, R31, R32 ;  /* 0x000000201f25723e */ /* 0x000fe400000010ff */
[----:B------:R-:W-:-:S03]  /*0830*/  IMAD.WIDE R14, R30, R15, c[0x0][0x178] ;  /* 0x00005e001e0e7625 */ /* 0x000fc600078e020f */
[----:B------:R0:W-:Y:S04]  /*0840*/  @!P0 STG.E [R12.64], R37 ;  /* 0x000000250c008986 */ /* 0x0001e8000c10190a */
[----:B------:R-:W2:Y:S04]  /*0850*/  @!P1 LDG.E.EF.64 R2, [R14.64] ;  /* 0x0000000a0e029981 */ /* 0x000ea8000c0e1b00 */
[----:B------:R1:W3:Y:S04]  /*0860*/  LDG.E.EL R35, [R8.64+0x1000] ;  /* 0x0010000a08237981 */ /* 0x0002e8000c2e1900 */
[----:B------:R4:W5:Y:S01]  /*0870*/  LDG.E.EL R10, [R10.64+0x1000] ;  /* 0x0010000a0a0a7981 */ /* 0x000962000c2e1900 */
[----:B------:R-:W-:Y:S01]  /*0880*/  PLOP3.LUT P0, PT, PT, PT, UP0, 0x80, 0x0 ;  /* 0x000000000000781c */ /* 0x000fe20003f0f008 */
[----:B------:R-:W-:-:S02]  /*0890*/  IMAD.U32 R27, RZ, RZ, UR9 ;  /* 0x00000009ff1b7e24 */ /* 0x000fc4000f8e00ff */
[----:B------:R-:W-:Y:S01]  /*08a0*/  IMAD.MOV.U32 R33, RZ, RZ, RZ ;  /* 0x000000ffff217224 */ /* 0x000fe200078e00ff */
[----:B------:R-:W5:Y:S01]  /*08b0*/  LDG.E.EL R34, [R4.64+0x4000] ;  /* 0x0040000a04227981 */ /* 0x000f62000c2e1900 */
[----:B------:R-:W-:-:S03]  /*08c0*/  IMAD.WIDE R26, R30, R27, c[0x0][0x160] ;  /* 0x000058001e1a7625 */ /* 0x000fc600078e021b */
[----:B------:R-:W5:Y:S05]  /*08d0*/  LDG.E.EL.64 R16, [R6.64+0x8000] ;  /* 0x0080000a06107981 */ /* 0x000f6a000c2e1b00 */
[----:B------:R1:W5:Y:S01]  /*08e0*/  @!P0 LDG.E.EF R33, [R26.64] ;  /* 0x0000000a1a218981 */ /* 0x000362000c0e1900 */
[----:B0-----:R-:W-:Y:S01]  /*08f0*/  IMAD.MOV.U32 R12, RZ, RZ, 0x40000000 ;  /* 0x40000000ff0c7424 */ /* 0x001fe200078e00ff */
[----:B------:R-:W-:-:S04]  /*0900*/  PLOP3.LUT P0, PT, PT, PT, UP0, 0x40, 0x0 ;  /* 0x000000000000781c */ /* 0x000fc80003f0e808 */
[----:B------:R-:W-:Y:S02]  /*0910*/  FSEL R36, R12, 1, P0 ;  /* 0x3f8000000c247808 */ /* 0x000fe40000000000 */
[----:B------:R-:W-:-:S03]  /*0920*/  PLOP3.LUT P0, PT, PT, PT, UP0, 0x40, 0x0 ;  /* 0x000000000000781c */ /* 0x000fc60003f0e808 */
[----:B----4-:R-:W-:-:S05]  /*0930*/  FADD R11, R36, 1 ;  /* 0x3f800000240b7421 */ /* 0x010fca0000000000 */
[----:B-1----:R-:W-:Y:S02]  /*0940*/  FSEL R8, R11, RZ, P0 ;  /* 0x000000ff0b087208 */ /* 0x002fe40000000000 */
[----:B------:R-:W-:Y:S02]  /*0950*/  PLOP3.LUT P1, PT, PT, PT, UP0, 0x40, 0x0 ;  /* 0x000000000000781c */ /* 0x000fe40003f2e808 */
[----:B------:R-:W-:-:S04]  /*0960*/  PLOP3.LUT P2, PT, PT, PT, UP0, 0x40, 0x0 ;  /* 0x000000000000781c */ /* 0x000fc80003f4e808 */
[----:B------:R-:W-:Y:S02]  /*0970*/  FSEL R29, R29, RZ, P2 ;  /* 0x000000ff1d1d7208 */ /* 0x000fe40001000000 */
[----:B------:R-:W-:Y:S02]  /*0980*/  PLOP3.LUT P3, PT, PT, PT, UP0, 0x40, 0x0 ;  /* 0x000000000000781c */ /* 0x000fe40003f6e808 */
[----:B--2---:R-:W-:Y:S02]  /*0990*/  I2FP.F32.S32 R13, R2 ;  /* 0x00000002000d7245 */ /* 0x004fe40000201400 */
[----:B------:R-:W-:Y:S01]  /*09a0*/  I2FP.F32.S32 R27, R3 ;  /* 0x00000003001b7245 */ /* 0x000fe20000201400 */
[----:B---3--:R-:W-:Y:S02]  /*09b0*/  IMAD.U32 R9, R35, 0x10000, RZ ;  /* 0x0001000023097824 */ /* 0x008fe400078e00ff */
[----:B------:R-:W-:Y:S01]  /*09c0*/  FMUL R13, R0, R13 ;  /* 0x0000000d000d7220 */ /* 0x000fe20000400000 */
[----:B------:R-:W-:Y:S01]  /*09d0*/  FADD R3, R8, R8 ;  /* 0x0000000808037221 */ /* 0x000fe20000000000 */
[----:B-----5:R-:W-:-:S03]  /*09e0*/  IMAD.U32 R2, R10, 0x10000, RZ ;  /* 0x000100000a027824 */ /* 0x020fc600078e00ff */
[----:B------:R-:W-:Y:S01]  /*09f0*/  FMUL R12, R3, 16777216 ;  /* 0x4b800000030c7820 */ /* 0x000fe20000400000 */
[--C-:B------:R-:W-:Y:S02]  /*0a00*/  FFMA R9, R9, R13, R2.reuse ;  /* 0x0000000d09097223 */ /* 0x100fe40000000002 */
[----:B------:R-:W0:Y:S01]  /*0a10*/  MUFU.RCP R13, R36 ;  /* 0x00000024000d7308 */ /* 0x000e220000001000 */
[----:B------:R-:W-:Y:S02]  /*0a20*/  FSETP.GEU.AND P0, PT, R3, 1.175494350822287508e-38, PT ;  /* 0x008000000300780b */ /* 0x000fe40003f0e000 */
[----:B------:R-:W-:Y:S02]  /*0a30*/  PRMT R35, R35, 0x7632, R35 ;  /* 0x0000763223237816 */ /* 0x000fe40000000023 */
[----:B------:R-:W-:Y:S02]  /*0a40*/  PRMT R2, R10, 0x7632, R2 ;  /* 0x000076320a027816 */ /* 0x000fe40000000002 */
[----:B------:R-:W-:Y:S01]  /*0a50*/  FSEL R14, R12, R3, !P0 ;  /* 0x000000030c0e7208 */ /* 0x000fe20004000000 */
[----:B------:R-:W-:Y:S01]  /*0a60*/  IMAD.U32 R10, R35, 0x10000, RZ ;  /* 0x00010000230a7824 */ /* 0x000fe200078e00ff */
[----:B------:R-:W-:Y:S01]  /*0a70*/  FSEL R12, R28, RZ, P1 ;  /* 0x000000ff1c0c7208 */ /* 0x000fe20000800000 */
[----:B------:R-:W-:Y:S01]  /*0a80*/  IMAD.U32 R15, R2, 0x10000, RZ ;  /* 0x00010000020f7824 */ /* 0x000fe200078e00ff */
[----:B------:R-:W-:Y:S01]  /*0a90*/  FMUL R27, R0, R27 ;  /* 0x0000001b001b7220 */ /* 0x000fe20000400000 */
[----:B------:R-:W-:Y:S01]  /*0aa0*/  PLOP3.LUT P1, PT, PT, PT, UP0, 0x40, 0x0 ;  /* 0x000000000000781c */ /* 0x000fe20003f2e808 */
[----:B------:R-:W-:Y:S01]  /*0ab0*/  FADD R2, -R29, R32 ;  /* 0x000000201d027221 */ /* 0x000fe20000000100 */
[----:B------:R-:W-:Y:S01]  /*0ac0*/  FADD R0, -R12, R31 ;  /* 0x0000001f0c007221 */ /* 0x000fe20000000100 */
[----:B------:R-:W-:Y:S01]  /*0ad0*/  FFMA R10, R10, R27, R15 ;  /* 0x0000001b0a0a7223 */ /* 0x000fe2000000000f */
[----:B------:R-:W-:Y:S01]  /*0ae0*/  FSEL R15, R11, 1, P1 ;  /* 0x3f8000000b0f7808 */ /* 0x000fe20000800000 */
[----:B------:R-:W-:Y:S01]  /*0af0*/  IMAD.U32 R27, R34, 0x10000, RZ ;  /* 0x00010000221b7824 */ /* 0x000fe200078e00ff */
[----:B0-----:R-:W-:Y:S01]  /*0b00*/  FFMA R11, R2, R13, R29 ;  /* 0x0000000d020b7223 */ /* 0x001fe2000000001d */
[----:B------:R-:W-:Y:S01]  /*0b10*/  FFMA R12, R13, R0, R12 ;  /* 0x000000000d0c7223 */ /* 0x000fe2000000000c */
[----:B------:R-:W-:Y:S01]  /*0b20*/  PRMT R34, R34, 0x7632, R34 ;  /* 0x0000763222227816 */ /* 0x000fe20000000022 */
[----:B------:R-:W0:Y:S01]  /*0b30*/  MUFU.RCP R13, R15 ;  /* 0x0000000f000d7308 */ /* 0x000e220000001000 */
[----:B------:R-:W-:Y:S01]  /*0b40*/  FMUL R29, R8, 16777216 ;  /* 0x4b800000081d7820 */ /* 0x000fe20000400000 */
[C---:B------:R-:W-:Y:S01]  /*0b50*/  IMAD.U32 R26, R33.reuse, 0x10000, RZ ;  /* 0x00010000211a7824 */ /* 0x040fe200078e00ff */
[----:B------:R-:W-:Y:S01]  /*0b60*/  FADD R27, R16, R27 ;  /* 0x0000001b101b7221 */ /* 0x000fe20000000000 */
[----:B------:R-:W-:Y:S01]  /*0b70*/  PLOP3.LUT P1, PT, PT, PT, UP0, 0x40, 0x0 ;  /* 0x000000000000781c */ /* 0x000fe20003f2e808 */
[----:B------:R-:W-:Y:S01]  /*0b80*/  IMAD.U32 R34, R34, 0x10000, RZ ;  /* 0x0001000022227824 */ /* 0x000fe200078e00ff */
[----:B------:R-:W-:Y:S01]  /*0b90*/  PRMT R33, R33, 0x7632, R33 ;  /* 0x0000763221217816 */ /* 0x000fe20000000021 */
[----:B------:R-:W-:Y:S01]  /*0ba0*/  FFMA R9, R27, R9, R26 ;  /* 0x000000091b097223 */ /* 0x000fe2000000001a */
[----:B------:R-:W-:Y:S01]  /*0bb0*/  FSEL R29, R29, R8, !P0 ;  /* 0x000000081d1d7208 */ /* 0x000fe20004000000 */
[----:B------:R-:W-:Y:S01]  /*0bc0*/  FADD R34, R17, R34 ;  /* 0x0000002211227221 */ /* 0x000fe20000000000 */
[----:B------:R-:W-:Y:S01]  /*0bd0*/  FSEL R27, R11, RZ, P1 ;  /* 0x000000ff0b1b7208 */ /* 0x000fe20000800000 */
[----:B------:R-:W-:Y:S01]  /*0be0*/  IMAD.U32 R33, R33, 0x10000, RZ ;  /* 0x0001000021217824 */ /* 0x000fe200078e00ff */
[----:B------:R-:W-:Y:S01]  /*0bf0*/  PLOP3.LUT P0, PT, PT, PT, UP0, 0x40, 0x0 ;  /* 0x000000000000781c */ /* 0x000fe20003f0e808 */
[----:B------:R-:W1:Y:S01]  /*0c00*/  MUFU.RCP R14, R14 ;  /* 0x0000000e000e7308 */ /* 0x000e620000001000 */
[----:B------:R-:W-:Y:S01]  /*0c10*/  FADD R31, R31, -R12 ;  /* 0x8000000c1f1f7221 */ /* 0x000fe20000000000 */
[----:B------:R-:W-:Y:S01]  /*0c20*/  FADD R16, -R27, R9 ;  /* 0x000000091b107221 */ /* 0x000fe20000000100 */
[----:B------:R-:W-:Y:S01]  /*0c30*/  FSEL R26, R12, RZ, P0 ;  /* 0x000000ff0c1a7208 */ /* 0x000fe20000000000 */
[----:B------:R-:W-:Y:S01]  /*0c40*/  FFMA R10, R34, R10, R33 ;  /* 0x0000000a220a7223 */ /* 0x000fe20000000021 */
[----:B------:R-:W-:Y:S01]  /*0c50*/  FADD R11, R32, -R11 ;  /* 0x8000000b200b7221 */ /* 0x000fe20000000000 */
[----:B0-----:R-:W-:Y:S01]  /*0c60*/  FFMA R28, R16, R13, R27 ;  /* 0x0000000d101c7223 */ /* 0x001fe2000000001b */
[----:B------:R-:W-:Y:S01]  /*0c70*/  FFMA R31, R0, R31, RZ ;  /* 0x0000001f001f7223 */ /* 0x000fe200000000ff */
[----:B------:R-:W-:Y:S01]  /*0c80*/  FADD R12, -R26, R10 ;  /* 0x0000000a1a0c7221 */ /* 0x000fe20000000100 */
[----:B------:R-:W-:Y:S01]  /*0c90*/  FADD R0, R3, R3 ;  /* 0x0000000303007221 */ /* 0x000fe20000000000 */
[----:B------:R-:W-:Y:S01]  /*0ca0*/  FFMA R15, R2, R11, RZ ;  /* 0x0000000b020f7223 */ /* 0x000fe200000000ff */
[----:B------:R-:W-:Y:S01]  /*0cb0*/  FADD R11, R9, -R28 ;  /* 0x8000001c090b7221 */ /* 0x000fe20000000000 */
[----:B------:R-:W-:Y:S01]  /*0cc0*/  FFMA R13, R13, R12, R26 ;  /* 0x0000000c0d0d7223 */ /* 0x000fe2000000001a */
[----:B------:R-:W-:-:S02]  /*0cd0*/  PLOP3.LUT P0, PT, PT, PT, UP0, 0x40, 0x0 ;  /* 0x000000000000781c */ /* 0x000fc40003f0e808 */
[----:B------:R-:W-:Y:S01]  /*0ce0*/  FSETP.GEU.AND P2, PT, |R0|, 1.175494350822287508e-38, PT ;  /* 0x008000000000780b */ /* 0x000fe20003f4e200 */
[----:B------:R-:W-:Y:S01]  /*0cf0*/  FFMA R2, R16, R11, R15 ;  /* 0x0000000b10027223 */ /* 0x000fe2000000000f */
[----:B-1----:R-:W-:Y:S01]  /*0d00*/  FMUL R14, R14, R29 ;  /* 0x0000001d0e0e7220 */ /* 0x002fe20000400000 */
[----:B------:R-:W-:Y:S01]  /*0d10*/  FSEL R17, R28, RZ, P0 ;  /* 0x000000ff1c117208 */ /* 0x000fe20000000000 */
[----:B------:R-:W-:Y:S01]  /*0d20*/  FADD R15, R10, -R13 ;  /* 0x8000000d0a0f7221 */ /* 0x000fe20000000000 */
[----:B------:R-:W-:Y:S01]  /*0d30*/  FSEL R16, R13, RZ, P3 ;  /* 0x000000ff0d107208 */ /* 0x000fe20001800000 */
[C---:B------:R-:W-:Y:S01]  /*0d40*/  FMUL R11, R0.reuse, 0.25 ;  /* 0x3e800000000b7820 */ /* 0x040fe20000400000 */
[----:B------:R-:W-:Y:S02]  /*0d50*/  FSETP.NEU.AND P1, PT, R3, RZ, PT ;  /* 0x000000ff0300720b */ /* 0x000fe40003f2d000 */
[----:B------:R-:W-:Y:S01]  /*0d60*/  FSETP.GT.AND P0, PT, |R0|, 8.50705917302346158658e+37, PT ;  /* 0x7e8000000000780b */ /* 0x000fe20003f04200 */
[----:B------:R-:W-:Y:S01]  /*0d70*/  FFMA R15, R12, R15, R31 ;  /* 0x0000000f0c0f7223 */ /* 0x000fe2000000001f */
[----:B------:R-:W-:Y:S01]  /*0d80*/  FSEL R13, R14, RZ, P1 ;  /* 0x000000ff0e0d7208 */ /* 0x000fe20000800000 */
[----:B------:R-:W-:Y:S01]  /*0d90*/  FADD R12, -R17, R16 ;  /* 0x00000010110c7221 */ /* 0x000fe20000000100 */
[----:B------:R-:W-:Y:S01]  /*0da0*/  FSEL R14, R11, R0, P0 ;  /* 0x000000000b0e7208 */ /* 0x000fe20000000000 */
[----:B------:R-:W-:Y:S01]  /*0db0*/  FADD R2, R2, R15 ;  /* 0x0000000f02027221 */ /* 0x000fe20000000000 */
[----:B------:R-:W-:Y:S01]  /*0dc0*/  PLOP3.LUT P1, PT, PT, PT, UP0, 0x40, 0x0 ;  /* 0x000000000000781c */ /* 0x000fe20003f2e808 */
[C---:B------:R-:W-:Y:S01]  /*0dd0*/  FMUL R15, R12.reuse, R12 ;  /* 0x0000000c0c0f7220 */ /* 0x040fe20000400000 */
[----:B------:R-:W-:Y:S01]  /*0de0*/  FFMA R12, R12, R13, R17 ;  /* 0x0000000d0c0c7223 */ /* 0x000fe20000000011 */
[----:B------:R-:W-:Y:S01]  /*0df0*/  @!P2 FMUL R14, R14, 16777216 ;  /* 0x4b8000000e0ea820 */ /* 0x000fe20000400000 */
[----:B------:R-:W-:Y:S01]  /*0e00*/  FSEL R2, R2, RZ, P1 ;  /* 0x000000ff02027208 */ /* 0x000fe20000800000 */
[----:B------:R-:W-:-:S02]  /*0e10*/  FMUL R15, R8, R15 ;  /* 0x0000000f080f7220 */ /* 0x000fc40000400000 */
[----:B------:R-:W0:Y:S02]  /*0e20*/  SHFL.BFLY PT, R17, R12, 0x10, 0x1f ;  /* 0x0e001f000c117f89 */ /* 0x000e2400000e0000 */
[----:B------:R-:W1:Y:S01]  /*0e30*/  MUFU.RCP R14, R14 ;  /* 0x0000000e000e7308 */ /* 0x000e620000001000 */
[----:B------:R-:W-:Y:S01]  /*0e40*/  FFMA R15, R13, R15, R2 ;  /* 0x0000000f0d0f7223 */ /* 0x000fe20000000002 */
[----:B------:R-:W-:-:S04]  /*0e50*/  FMUL R2, R3, 0.25 ;  /* 0x3e80000003027820 */ /* 0x000fc80000400000 */
[----:B------:R-:W2:Y:S01]  /*0e60*/  SHFL.BFLY PT, R8, R15, 0x10, 0x1f ;  /* 0x0e001f000f087f89 */ /* 0x000ea200000e0000 */
[----:B------:R-:W-:Y:S01]  /*0e70*/  FSEL R13, R2, R3, P0 ;  /* 0x00000003020d7208 */ /* 0x000fe20000000000 */
[----:B------:R-:W-:-:S04]  /*0e80*/  FADD R2, R0, R0 ;  /* 0x0000000000027221 */ /* 0x000fc80000000000 */
[----:B------:R-:W-:Y:S01]  /*0e90*/  @!P2 FMUL R13, R13, 16777216 ;  /* 0x4b8000000d0da820 */ /* 0x000fe20000400000 */
[----:B------:R-:W-:Y:S02]  /*0ea0*/  FSETP.GEU.AND P2, PT, |R2|, 1.175494350822287508e-38, PT ;  /* 0x008000000200780b */ /* 0x000fe40003f4e200 */
[----:B------:R-:W-:Y:S01]  /*0eb0*/  FSETP.NEU.AND P1, PT, R0, RZ, PT ;  /* 0x000000ff0000720b */ /* 0x000fe20003f2d000 */
[----:B-1----:R-:W-:Y:S01]  /*0ec0*/  FMUL R16, R14, R13 ;  /* 0x0000000d0e107220 */ /* 0x002fe20000400000 */
[C---:B------:R-:W-:Y:S01]  /*0ed0*/  FMUL R13, R2.reuse, 0.25 ;  /* 0x3e800000020d7820 */ /* 0x040fe20000400000 */
[----:B------:R-:W-:-:S03]  /*0ee0*/  FSETP.GT.AND P0, PT, |R2|, 8.50705917302346158658e+37, PT ;  /* 0x7e8000000200780b */ /* 0x000fc60003f04200 */
[----:B------:R-:W-:Y:S01]  /*0ef0*/  FSEL R16, R16, RZ, P1 ;  /* 0x000000ff10107208 */ /* 0x000fe20000800000 */
[----:B0-----:R-:W-:Y:S01]  /*0f00*/  FADD R17, -R12, R17 ;  /* 0x000000110c117221 */ /* 0x001fe20000000100 */
[----:B------:R-:W-:-:S03]  /*0f10*/  FSEL R26, R13, R2, P0 ;  /* 0x000000020d1a7208 */ /* 0x000fc60000000000 */
[C---:B------:R-:W-:Y:S01]  /*0f20*/  FMUL R14, R17.reuse, R17 ;  /* 0x00000011110e7220 */ /* 0x040fe20000400000 */
[----:B------:R-:W-:Y:S01]  /*0f30*/  FFMA R12, R17, R16, R12 ;  /* 0x00000010110c7223 */ /* 0x000fe2000000000c */
[----:B------:R-:W-:Y:S01]  /*0f40*/  @!P2 FMUL R26, R26, 16777216 ;  /* 0x4b8000001a1aa820 */ /* 0x000fe20000400000 */
[----:B--2---:R-:W-:Y:S01]  /*0f50*/  FADD R15, R15, R8 ;  /* 0x000000080f0f7221 */ /* 0x004fe20000000000 */
[----:B------:R-:W-:Y:S02]  /*0f60*/  FMUL R14, R3, R14 ;  /* 0x0000000e030e7220 */ /* 0x000fe40000400000 */
[----:B------:R-:W0:Y:S02]  /*0f70*/  SHFL.BFLY PT, R17, R12, 0x8, 0x1f ;  /* 0x0d001f000c117f89 */ /* 0x000e2400000e0000 */
[----:B------:R-:W1:Y:S01]  /*0f80*/  MUFU.RCP R26, R26 ;  /* 0x0000001a001a7308 */ /* 0x000e620000001000 */
[----:B------:R-:W-:Y:S01]  /*0f90*/  FFMA R14, R16, R14, R15 ;  /* 0x0000000e100e7223 */ /* 0x000fe2000000000f */
[----:B------:R-:W-:Y:S01]  /*0fa0*/  FSEL R11, R11, R0, P0 ;  /* 0x000000000b0b7208 */ /* 0x000fe20000000000 */
[----:B------:R-:W-:-:S03]  /*0fb0*/  FADD R3, R2, R2 ;  /* 0x0000000202037221 */ /* 0x000fc60000000000 */
[----:B------:R-:W2:Y:S01]  /*0fc0*/  SHFL.BFLY PT, R15, R14, 0x8, 0x1f ;  /* 0x0d001f000e0f7f89 */ /* 0x000ea200000e0000 */
[----:B------:R-:W-:Y:S01]  /*0fd0*/  @!P2 FMUL R11, R11, 16777216 ;  /* 0x4b8000000b0ba820 */ /* 0x000fe20000400000 */
[C---:B------:R-:W-:Y:S01]  /*0fe0*/  FSETP.GEU.AND P2, PT, |R3|.reuse, 1.175494350822287508e-38, PT ;  /* 0x008000000300780b */ /* 0x040fe20003f4e200 */
[C---:B------:R-:W-:Y:S01]  /*0ff0*/  FMUL R8, R3.reuse, 0.25 ;  /* 0x3e80000003087820 */ /* 0x040fe20000400000 */
[----:B------:R-:W-:Y:S02]  /*1000*/  FSETP.NEU.AND P1, PT, R2, RZ, PT ;  /* 0x000000ff0200720b */ /* 0x000fe40003f2d000 */
[----:B------:R-:W-:Y:S01]  /*1010*/  FSETP.GT.AND P0, PT, |R3|, 8.50705917302346158658e+37, PT ;  /* 0x7e8000000300780b */ /* 0x000fe20003f04200 */
[----:B-1----:R-:W-:-:S03]  /*1020*/  FMUL R11, R26, R11 ;  /* 0x0000000b1a0b7220 */ /* 0x002fc60000400000 */
[----:B------:R-:W-:Y:S02]  /*1030*/  FSEL R16, R8, R3, P0 ;  /* 0x0000000308107208 */ /* 0x000fe40000000000 */
[----:B------:R-:W-:Y:S01]  /*1040*/  FSEL R11, R11, RZ, P1 ;  /* 0x000000ff0b0b7208 */ /* 0x000fe20000800000 */
[----:B0-----:R-:W-:Y:S02]  /*1050*/  FADD R17, -R12, R17 ;  /* 0x000000110c117221 */ /* 0x001fe40000000100 */
[----:B------:R-:W-:Y:S02]  /*1060*/  @!P2 FMUL R16, R16, 16777216 ;  /* 0x4b8000001010a820 */ /* 0x000fe40000400000 */
[C---:B------:R-:W-:Y:S01]  /*1070*/  FMUL R27, R17.reuse, R17 ;  /* 0x00000011111b7220 */ /* 0x040fe20000400000 */
[----:B------:R-:W-:Y:S01]  /*1080*/  FFMA R12, R17, R11, R12 ;  /* 0x0000000b110c7223 */ /* 0x000fe2000000000c */
[----:B--2---:R-:W-:Y:S02]  /*1090*/  FADD R14, R14, R15 ;  /* 0x0000000f0e0e7221 */ /* 0x004fe40000000000 */
[----:B------:R-:W-:-:S02]  /*10a0*/  FMUL R27, R0, R27 ;  /* 0x0000001b001b7220 */ /* 0x000fc40000400000 */
[----:B------:R-:W0:Y:S01]  /*10b0*/  SHFL.BFLY PT, R15, R12, 0x4, 0x1f ;  /* 0x0c801f000c0f7f89 */ /* 0x000e2200000e0000 */
        /* <DEDUP_REMOVED lines=22> */
[----:B------:R-:W-:-:S04]  /*1220*/  FSEL R17, R8, R3, P0 ;  /* 0x0000000308117208 */ /* 0x000fc80000000000 */
[----:B------:R-:W2:Y:S01]  /*1230*/  SHFL.BFLY PT, R13, R14, 0x2, 0x1f ;  /* 0x0c401f000e0d7f89 */ /* 0x000ea200000e0000 */
[----:B------:R-:W-:Y:S01]  /*1240*/  @!P2 FMUL R17, R17, 16777216 ;  /* 0x4b8000001111a820 */ /* 0x000fe20000400000 */
[C---:B------:R-:W-:Y:S01]  /*1250*/  FADD R2, R0.reuse, R0 ;  /* 0x0000000000027221 */ /* 0x040fe20000000000 */
[----:B------:R-:W-:Y:S02]  /*1260*/  FSETP.NEU.AND P1, PT, R0, RZ, PT ;  /* 0x000000ff0000720b */ /* 0x000fe40003f2d000 */
[----:B-1----:R-:W-:Y:S02]  /*1270*/  FMUL R17, R16, R17 ;  /* 0x0000001110117220 */ /* 0x002fe40000400000 */
[C---:B------:R-:W-:Y:S01]  /*1280*/  FSETP.GEU.AND P2, PT, |R2|.reuse, 1.175494350822287508e-38, PT ;  /* 0x008000000200780b */ /* 0x040fe20003f4e200 */
[----:B------:R-:W-:Y:S02]  /*1290*/  FMUL R27, R2, 0.25 ;  /* 0x3e800000021b7820 */ /* 0x000fe40000400000 */
[----:B------:R-:W-:Y:S01]  /*12a0*/  FSEL R17, R17, RZ, P1 ;  /* 0x000000ff11117208 */ /* 0x000fe20000800000 */
[----:B0-----:R-:W-:Y:S01]  /*12b0*/  FADD R15, -R12, R15 ;  /* 0x0000000f0c0f7221 */ /* 0x001fe20000000100 */
[----:B------:R-:W-:-:S03]  /*12c0*/  FSETP.GT.AND P0, PT, |R2|, 8.50705917302346158658e+37, PT ;  /* 0x7e8000000200780b */ /* 0x000fc60003f04200 */
[C---:B------:R-:W-:Y:S01]  /*12d0*/  FMUL R8, R15.reuse, R15 ;  /* 0x0000000f0f087220 */ /* 0x040fe20000400000 */
[----:B------:R-:W-:Y:S01]  /*12e0*/  FFMA R12, R15, R17, R12 ;  /* 0x000000110f0c7223 */ /* 0x000fe2000000000c */
[----:B------:R-:W-:Y:S01]  /*12f0*/  FSEL R27, R27, R2, P0 ;  /* 0x000000021b1b7208 */ /* 0x000fe20000000000 */
[----:B--2---:R-:W-:Y:S01]  /*1300*/  FADD R14, R14, R13 ;  /* 0x0000000d0e0e7221 */ /* 0x004fe20000000000 */
[----:B------:R-:W-:Y:S02]  /*1310*/  FMUL R8, R3, R8 ;  /* 0x0000000803087220 */ /* 0x000fe40000400000 */
[----:B------:R-:W0:Y:S01]  /*1320*/  SHFL.BFLY PT, R3, R12, 0x1, 0x1f ;  /* 0x0c201f000c037f89 */ /* 0x000e2200000e0000 */
[----:B------:R-:W-:Y:S01]  /*1330*/  @!P2 FMUL R27, R27, 16777216 ;  /* 0x4b8000001b1ba820 */ /* 0x000fe20000400000 */
[----:B------:R-:W-:-:S05]  /*1340*/  FFMA R8, R17, R8, R14 ;  /* 0x0000000811087223 */ /* 0x000fca000000000e */
[----:B------:R-:W1:Y:S01]  /*1350*/  SHFL.BFLY PT, R13, R8, 0x1, 0x1f ;  /* 0x0c201f00080d7f89 */ /* 0x000e6200000e0000 */
[----:B------:R-:W2:Y:S01]  /*1360*/  MUFU.RCP R27, R27 ;  /* 0x0000001b001b7308 */ /* 0x000ea20000001000 */
[----:B------:R-:W-:-:S05]  /*1370*/  FSEL R14, R11, R0, P0 ;  /* 0x000000000b0e7208 */ /* 0x000fca0000000000 */
[----:B------:R-:W-:Y:S01]  /*1380*/  @!P2 FMUL R14, R14, 16777216 ;  /* 0x4b8000000e0ea820 */ /* 0x000fe20000400000 */
[----:B------:R-:W-:Y:S02]  /*1390*/  FSETP.NEU.AND P0, PT, R2, RZ, PT ;  /* 0x000000ff0200720b */ /* 0x000fe40003f0d000 */
[----:B------:R-:W-:Y:S02]  /*13a0*/  F2FP.BF16.PACK_AB R15, R10, R9 ;  /* 0x000000090a0f723e */ /* 0x000fe400000010ff */
[----:B------:R-:W-:Y:S01]  /*13b0*/  LOP3.LUT P2, RZ, R20, 0x1f, RZ, 0xc0, !PT ;  /* 0x0000001f14ff7812 */ /* 0x000fe2000784c0ff */
[----:B0-----:R-:W-:Y:S01]  /*13c0*/  FADD R3, -R12, R3 ;  /* 0x000000030c037221 */ /* 0x001fe20000000100 */
[----:B--2---:R-:W-:Y:S01]  /*13d0*/  FMUL R14, R27, R14 ;  /* 0x0000000e1b0e7220 */ /* 0x004fe20000400000 */
[----:B------:R-:W-:Y:S02]  /*13e0*/  PLOP3.LUT P3, PT, PT, PT, UP0, 0x80, 0x0 ;  /* 0x000000000000781c */ /* 0x000fe40003f6f008 */
[----:B------:R-:W-:-:S02]  /*13f0*/  FMUL R9, R3, R3 ;  /* 0x0000000303097220 */ /* 0x000fc40000400000 */
[----:B------:R-:W-:Y:S01]  /*1400*/  FSEL R14, R14, RZ, P0 ;  /* 0x000000ff0e0e7208 */ /* 0x000fe20000000000 */
[----:B------:R-:W-:Y:S01]  /*1410*/  IMAD.U32 R17, RZ, RZ, UR9 ;  /* 0x00000009ff117e24 */ /* 0x000fe2000f8e00ff */
[----:B------:R-:W-:Y:S01]  /*1420*/  SHF.R.U32.HI R10, RZ, 0x3, R20 ;  /* 0x00000003ff0a7819 */ /* 0x000fe20000011614 */
[----:B-1----:R-:W-:Y:S01]  /*1430*/  FADD R13, R8, R13 ;  /* 0x0000000d080d7221 */ /* 0x002fe20000000000 */
[----:B------:R-:W-:Y:S01]  /*1440*/  FMUL R0, R0, R9 ;  /* 0x0000000900007220 */ /* 0x000fe20000400000 */
[----:B------:R-:W-:Y:S01]  /*1450*/  FFMA R12, R3, R14, R12 ;  /* 0x0000000e030c7223 */ /* 0x000fe2000000000c */
[----:B------:R-:W-:Y:S01]  /*1460*/  LOP3.LUT R11, R10, 0x3c, RZ, 0xc0, !PT ;  /* 0x0000003c0a0b7812 */ /* 0x000fe200078ec0ff */
[----:B------:R-:W-:Y:S01]  /*1470*/  IMAD.WIDE R8, R30, R17, c[0x0][0x1a0] ;  /* 0x000068001e087625 */ /* 0x000fe200078e0211 */
[----:B------:R-:W-:-:S03]  /*1480*/  FFMA R14, R14, R0, R13 ;  /* 0x000000000e0e7223 */ /* 0x000fc6000000000d */
[----:B------:R-:W-:Y:S04]  /*1490*/  @!P2 STS [R11+0x80], R2 ;  /* 0x000080020b00a388 */ /* 0x000fe80000000800 */
[----:B------:R-:W-:Y:S04]  /*14a0*/  @!P3 STG.E [R8.64], R15 ;  /* 0x0000000f0800b986 */ /* 0x000fe8000c10190a */
[----:B------:R-:W-:Y:S04]  /*14b0*/  @!P2 STS [R11], R12 ;  /* 0x0000000c0b00a388 */ /* 0x000fe80000000800 */
[----:B------:R-:W-:Y:S04]  /*14c0*/  @!P2 STS [R11+0x40], R14 ;  /* 0x0000400e0b00a388 */ /* 0x000fe80000000800 */
[----:B------:R-:W-:Y:S01]  /*14d0*/  BAR.SYNC.DEFER_BLOCKING 0x0 ;  /* 0x0000000000007b1d */ /* 0x000fe20000010000 */
[----:B------:R-:W-:-:S13]  /*14e0*/  ISETP.GE.AND P1, PT, R20, 0x10, PT ;  /* 0x000000101400780c */ /* 0x000fda0003f26270 */
[----:B------:R-:W0:Y:S04]  /*14f0*/  @!P1 LDS R19, [R20.X4+0x80] ;  /* 0x0000800014139984 */ /* 0x000e280000004800 */
[----:B------:R-:W-:Y:S04]  /*1500*/  @!P1 LDS R22, [R20.X4] ;  /* 0x0000000014169984 */ /* 0x000fe80000004800 */
[----:B------:R-:W-:Y:S04]  /*1510*/  @!P1 LDS R23, [R20.X4+0x40] ;  /* 0x0000400014179984 */ /* 0x000fe80000004800 */
[----:B0-----:R-:W0:Y:S02]  /*1520*/  SHFL.BFLY PT, R10, R19, 0x8, 0x1f ;  /* 0x0d001f00130a7f89 */ /* 0x001e2400000e0000 */
[----:B0-----:R-:W-:-:S05]  /*1530*/  FADD R0, R19, R10 ;  /* 0x0000000a13007221 */ /* 0x001fca0000000000 */
[C---:B------:R-:W-:Y:S01]  /*1540*/  FSETP.GEU.AND P3, PT, |R0|.reuse, 1.175494350822287508e-38, PT ;  /* 0x008000000000780b */ /* 0x040fe20003f6e200 */
[C---:B------:R-:W-:Y:S01]  /*1550*/  FMUL R3, R0.reuse, 0.25 ;  /* 0x3e80000000037820 */ /* 0x040fe20000400000 */
[----:B------:R-:W-:Y:S01]  /*1560*/  FSETP.GT.AND P0, PT, |R0|, 8.50705917302346158658e+37, PT ;  /* 0x7e8000000000780b */ /* 0x000fe20003f04200 */
[----:B------:R-:W0:Y:S03]  /*1570*/  SHFL.BFLY PT, R13, R0, 0x4, 0x1f ;  /* 0x0c801f00000d7f89 */ /* 0x000e2600000e0000 */
[----:B------:R-:W-:Y:S02]  /*1580*/  FSEL R11, R3, R0, P0 ;  /* 0x00000000030b7208 */ /* 0x000fe40000000000 */
[----:B------:R-:W1:Y:S05]  /*1590*/  SHFL.BFLY PT, R3, R22, 0x8, 0x1f ;  /* 0x0d001f0016037f89 */ /* 0x000e6a00000e0000 */
[----:B------:R-:W-:Y:S01]  /*15a0*/  @!P3 FMUL R11, R11, 16777216 ;  /* 0x4b8000000b0bb820 */ /* 0x000fe20000400000 */
[----:B------:R-:W2:Y:S05]  /*15b0*/  SHFL.BFLY PT, R8, R23, 0x8, 0x1f ;  /* 0x0d001f0017087f89 */ /* 0x000eaa00000e0000 */
[----:B------:R-:W3:Y:S01]  /*15c0*/  MUFU.RCP R11, R11 ;  /* 0x0000000b000b7308 */ /* 0x000ee20000001000 */
[----:B------:R-:W-:-:S04]  /*15d0*/  @P0 FMUL R10, R10, 0.25 ;  /* 0x3e8000000a0a0820 */ /* 0x000fc80000400000 */
[----:B------:R-:W-:Y:S01]  /*15e0*/  @!P3 FMUL R10, R10, 16777216 ;  /* 0x4b8000000a0ab820 */ /* 0x000fe20000400000 */
[C---:B0-----:R-:W-:Y:S01]  /*15f0*/  FADD R2, R0.reuse, R13 ;  /* 0x0000000d00027221 */ /* 0x041fe20000000000 */
[----:B------:R-:W-:-:S04]  /*1600*/  FSETP.NEU.AND P3, PT, R0, RZ, PT ;  /* 0x000000ff0000720b */ /* 0x000fc80003f6d000 */
[C---:B------:R-:W-:Y:S01]  /*1610*/  FSETP.GEU.AND P4, PT, |R2|.reuse, 1.175494350822287508e-38, PT ;  /* 0x008000000200780b */ /* 0x040fe20003f8e200 */
[----:B---3--:R-:W-:Y:S01]  /*1620*/  FMUL R10, R11, R10 ;  /* 0x0000000a0b0a7220 */ /* 0x008fe20000400000 */
[----:B------:R-:W-:Y:S01]  /*1630*/  FMUL R15, R2, 0.25 ;  /* 0x3e800000020f7820 */ /* 0x000fe20000400000 */
[----:B-1----:R-:W-:Y:S01]  /*1640*/  FADD R9, -R22, R3 ;  /* 0x0000000316097221 */ /* 0x002fe20000000100 */
[----:B------:R-:W-:Y:S01]  /*1650*/  FSETP.GT.AND P0, PT, |R2|, 8.50705917302346158658e+37, PT ;  /* 0x7e8000000200780b */ /* 0x000fe20003f04200 */
[----:B------:R-:W0:Y:S01]  /*1660*/  SHFL.BFLY PT, R3, R2, 0x2, 0x1f ;  /* 0x0c401f0002037f89 */ /* 0x000e2200000e0000 */
[----:B------:R-:W-:Y:S01]  /*1670*/  FSEL R10, R10, RZ, P3 ;  /* 0x000000ff0a0a7208 */ /* 0x000fe20001800000 */
[----:B------:R-:W-:Y:S01]  /*1680*/  FMUL R12, R9, R9 ;  /* 0x00000009090c7220 */ /* 0x000fe20000400000 */
[----:B------:R-:W-:-:S03]  /*1690*/  FSEL R15, R15, R2, P0 ;  /* 0x000000020f0f7208 */ /* 0x000fc60000000000 */
[----:B------:R-:W-:Y:S01]  /*16a0*/  FFMA R22, R9, R10, R22 ;  /* 0x0000000a09167223 */ /* 0x000fe20000000016 */
[----:B--2---:R-:W-:Y:S01]  /*16b0*/  FADD R23, R23, R8 ;  /* 0x0000000817177221 */ /* 0x004fe20000000000 */
[----:B------:R-:W-:Y:S01]  /*16c0*/  FMUL R12, R19, R12 ;  /* 0x0000000c130c7220 */ /* 0x000fe20000400000 */
[----:B------:R-:W-:Y:S02]  /*16d0*/  @!P4 FMUL R15, R15, 16777216 ;  /* 0x4b8000000f0fc820 */ /* 0x000fe40000400000 */
[----:B------:R-:W1:Y:S01]  /*16e0*/  SHFL.BFLY PT, R9, R22, 0x4, 0x1f ;  /* 0x0c801f0016097f89 */ /* 0x000e6200000e0000 */
[----:B------:R-:W-:Y:S02]  /*16f0*/  FFMA R12, R10, R12, R23 ;  /* 0x0000000c0a0c7223 */ /* 0x000fe40000000017 */
[----:B------:R-:W2:Y:S01]  /*1700*/  MUFU.RCP R10, R15 ;  /* 0x0000000f000a7308 */ /* 0x000ea20000001000 */
[----:B------:R-:W-:Y:S02]  /*1710*/  @P0 FMUL R13, R13, 0.25 ;  /* 0x3e8000000d0d0820 */ /* 0x000fe40000400000 */
[----:B------:R-:W3:Y:S02]  /*1720*/  SHFL.BFLY PT, R11, R12, 0x4, 0x1f ;  /* 0x0c801f000c0b7f89 */ /* 0x000ee400000e0000 */
[----:B------:R-:W-:Y:S01]  /*1730*/  @!P4 FMUL R13, R13, 16777216 ;  /* 0x4b8000000d0dc820 */ /* 0x000fe20000400000 */
[C---:B0-----:R-:W-:Y:S01]  /*1740*/  FADD R8, R2.reuse, R3 ;  /* 0x0000000302087221 */ /* 0x041fe20000000000 */
[----:B------:R-:W-:-:S04]  /*1750*/  FSETP.NEU.AND P3, PT, R2, RZ, PT ;  /* 0x000000ff0200720b */ /* 0x000fc80003f6d000 */
[----:B------:R-:W-:Y:S01]  /*1760*/  FSETP.GEU.AND P4, PT, |R8|, 1.175494350822287508e-38, PT ;  /* 0x008000000800780b */ /* 0x000fe20003f8e200 */
[----:B--2---:R-:W-:Y:S01]  /*1770*/  FMUL R10, R10, R13 ;  /* 0x0000000d0a0a7220 */ /* 0x004fe20000400000 */
[C---:B------:R-:W-:Y:S01]  /*1780*/  FMUL R17, R8.reuse, 0.25 ;  /* 0x3e80000008117820 */ /* 0x040fe20000400000 */
[----:B------:R-:W-:Y:S01]  /*1790*/  FSETP.GT.AND P0, PT, |R8|, 8.50705917302346158658e+37, PT ;  /* 0x7e8000000800780b */ /* 0x000fe20003f04200 */
[----:B-1----:R-:W-:Y:S02]  /*17a0*/  FADD R13, -R22, R9 ;  /* 0x00000009160d7221 */ /* 0x002fe40000000100 */
[----:B------:R-:W-:Y:S02]  /*17b0*/  FSEL R10, R10, RZ, P3 ;  /* 0x000000ff0a0a7208 */ /* 0x000fe40001800000 */
[----:B------:R-:W-:Y:S01]  /*17c0*/  FSEL R17, R17, R8, P0 ;  /* 0x0000000811117208 */ /* 0x000fe20000000000 */
[C---:B------:R-:W-:Y:S01]  /*17d0*/  FMUL R15, R13.reuse, R13 ;  /* 0x0000000d0d0f7220 */ /* 0x040fe20000400000 */
[----:B------:R-:W0:Y:S01]  /*17e0*/  SHFL.BFLY PT, R9, R8, 0x1, 0x1f ;  /* 0x0c201f0008097f89 */ /* 0x000e2200000e0000 */
[----:B------:R-:W-:Y:S01]  /*17f0*/  FFMA R13, R13, R10, R22 ;  /* 0x0000000a0d0d7223 */ /* 0x000fe20000000016 */
[----:B---3--:R-:W-:Y:S01]  /*1800*/  FADD R11, R12, R11 ;  /* 0x0000000b0c0b7221 */ /* 0x008fe20000000000 */
[----:B------:R-:W-:Y:S01]  /*1810*/  FMUL R15, R0, R15 ;  /* 0x0000000f000f7220 */ /* 0x000fe20000400000 */
[----:B------:R-:W-:-:S02]  /*1820*/  @!P4 FMUL R17, R17, 16777216 ;  /* 0x4b8000001111c820 */ /* 0x000fc40000400000 */
[----:B------:R-:W1:Y:S01]  /*1830*/  SHFL.BFLY PT, R0, R13, 0x2, 0x1f ;  /* 0x0c401f000d007f89 */ /* 0x000e6200000e0000 */
[----:B------:R-:W-:Y:S01]  /*1840*/  FFMA R15, R10, R15, R11 ;  /* 0x0000000f0a0f7223 */ /* 0x000fe2000000000b */
[----:B------:R-:W2:Y:S01]  /*1850*/  MUFU.RCP R12, R17 ;  /* 0x00000011000c7308 */ /* 0x000ea20000001000 */
[----:B------:R-:W-:-:S03]  /*1860*/  @P0 FMUL R3, R3, 0.25 ;  /* 0x3e80000003030820 */ /* 0x000fc60000400000 */
[----:B------:R-:W3:Y:S01]  /*1870*/  SHFL.BFLY PT, R10, R15, 0x2, 0x1f ;  /* 0x0c401f000f0a7f89 */ /* 0x000ee200000e0000 */
[----:B------:R-:W-:Y:S01]  /*1880*/  @!P4 FMUL R3, R3, 16777216 ;  /* 0x4b8000000303c820 */ /* 0x000fe20000400000 */
[----:B------:R-:W-:-:S03]  /*1890*/  FSETP.NEU.AND P0, PT, R8, RZ, PT ;  /* 0x000000ff0800720b */ /* 0x000fc60003f0d000 */
[----:B--2---:R-:W-:Y:S01]  /*18a0*/  FMUL R12, R12, R3 ;  /* 0x000000030c0c7220 */ /* 0x004fe20000400000 */
[----:B0-----:R-:W-:-:S04]  /*18b0*/  FADD R11, R8, R9 ;  /* 0x00000009080b7221 */ /* 0x001fc80000000000 */
[----:B------:R-:W-:Y:S01]  /*18c0*/  FSEL R12, R12, RZ, P0 ;  /* 0x000000ff0c0c7208 */ /* 0x000fe20000000000 */
[----:B-1----:R-:W-:Y:S01]  /*18d0*/  FADD R0, -R13, R0 ;  /* 0x000000000d007221 */ /* 0x002fe20000000100 */
[C---:B------:R-:W-:Y:S01]  /*18e0*/  FSETP.GEU.AND P3, PT, |R11|.reuse, 1.175494350822287508e-38, PT ;  /* 0x008000000b00780b */ /* 0x040fe20003f6e200 */
[C---:B------:R-:W-:Y:S01]  /*18f0*/  FMUL R14, R11.reuse, 0.25 ;  /* 0x3e8000000b0e7820 */ /* 0x040fe20000400000 */
[----:B------:R-:W-:Y:S01]  /*1900*/  FSETP.GT.AND P0, PT, |R11|, 8.50705917302346158658e+37, PT ;  /* 0x7e8000000b00780b */ /* 0x000fe20003f04200 */
[C---:B------:R-:W-:Y:S01]  /*1910*/  FMUL R3, R0.reuse, R0 ;  /* 0x0000000000037220 */ /* 0x040fe20000400000 */
[----:B------:R-:W-:Y:S01]  /*1920*/  FFMA R0, R0, R12, R13 ;  /* 0x0000000c00007223 */ /* 0x000fe2000000000d */
[----:B---3--:R-:W-:Y:S01]  /*1930*/  FADD R15, R15, R10 ;  /* 0x0000000a0f0f7221 */ /* 0x008fe20000000000 */
[----:B------:R-:W-:Y:S01]  /*1940*/  FSEL R14, R14, R11, P0 ;  /* 0x0000000b0e0e7208 */ /* 0x000fe20000000000 */
[----:B------:R-:W-:Y:S02]  /*1950*/  FMUL R3, R2, R3 ;  /* 0x0000000302037220 */ /* 0x000fe40000400000 */
[----:B------:R-:W0:Y:S02]  /*1960*/  SHFL.BFLY PT, R13, R0, 0x1, 0x1f ;  /* 0x0c201f00000d7f89 */ /* 0x000e2400000e0000 */
[----:B------:R-:W-:-:S02]  /*1970*/  FFMA R3, R12, R3, R15 ;  /* 0x000000030c037223 */ /* 0x000fc4000000000f */
[----:B------:R-:W-:-:S03]  /*1980*/  @!P3 FMUL R14, R14, 16777216 ;  /* 0x4b8000000e0eb820 */ /* 0x000fc60000400000 */
[----:B------:R-:W1:Y:S03]  /*1990*/  SHFL.BFLY PT, R2, R3, 0x1, 0x1f ;  /* 0x0c201f0003027f89 */ /* 0x000e6600000e0000 */
[----:B------:R-:W2:Y:S01]  /*19a0*/  MUFU.RCP R14, R14 ;  /* 0x0000000e000e7308 */ /* 0x000ea20000001000 */
[----:B------:R-:W-:Y:S01]  /*19b0*/  @P0 FMUL R9, R9, 0.25 ;  /* 0x3e80000009090820 */ /* 0x000fe20000400000 */
[----:B------:R-:W-:-:S03]  /*19c0*/  LOP3.LUT P0, RZ, R20, 0xf, RZ, 0xc0, !PT ;  /* 0x0000000f14ff7812 */ /* 0x000fc6000780c0ff */
[----:B------:R-:W-:Y:S01]  /*19d0*/  @!P3 FMUL R9, R9, 16777216 ;  /* 0x4b8000000909b820 */ /* 0x000fe20000400000 */
[----:B------:R-:W-:Y:S02]  /*19e0*/  FSETP.NEU.AND P3, PT, R11, RZ, PT ;  /* 0x000000ff0b00720b */ /* 0x000fe40003f6d000 */
[----:B------:R-:W-:Y:S01]  /*19f0*/  ISETP.LT.AND P0, PT, R20, 0x10, !P0 ;  /* 0x000000101400780c */ /* 0x000fe20004701270 */
[----:B0-----:R-:W-:Y:S01]  /*1a00*/  FADD R13, -R0, R13 ;  /* 0x0000000d000d7221 */ /* 0x001fe20000000100 */
[----:B--2---:R-:W-:-:S03]  /*1a10*/  FMUL R9, R14, R9 ;  /* 0x000000090e097220 */ /* 0x004fc60000400000 */
[----:B------:R-:W-:Y:S02]  /*1a20*/  FMUL R15, R13, R13 ;  /* 0x0000000d0d0f7220 */ /* 0x000fe40000400000 */
[----:B------:R-:W-:Y:S01]  /*1a30*/  FSEL R9, R9, RZ, P3 ;  /* 0x000000ff09097208 */ /* 0x000fe20001800000 */
[----:B-1----:R-:W-:Y:S01]  /*1a40*/  FADD R2, R3, R2 ;  /* 0x0000000203027221 */ /* 0x002fe20000000000 */
[----:B------:R-:W-:-:S03]  /*1a50*/  FMUL R8, R8, R15 ;  /* 0x0000000f08087220 */ /* 0x000fc60000400000 */
[----:B------:R-:W-:Y:S01]  /*1a60*/  FFMA R15, R13, R9, R0 ;  /* 0x000000090d0f7223 */ /* 0x000fe20000000000 */
[----:B------:R-:W-:Y:S01]  /*1a70*/  FFMA R17, R9, R8, R2 ;  /* 0x0000000809117223 */ /* 0x000fe20000000002 */
[----:B------:R0:W-:Y:S04]  /*1a80*/  @P0 STS [R20.X4+0x80], R11 ;  /* 0x0000800b14000388 */ /* 0x0001e80000004800 */
[----:B------:R-:W-:Y:S04]  /*1a90*/  @P0 STS [R20.X4], R15 ;  /* 0x0000000f14000388 */ /* 0x000fe80000004800 */
[----:B------:R-:W-:Y:S04]  /*1aa0*/  @P0 STS [R20.X4+0x40], R17 ;  /* 0x0000401114000388 */ /* 0x000fe80000004800 */
[----:B------:R-:W-:Y:S01]  /*1ab0*/  BAR.SYNC.DEFER_BLOCKING 0x0 ;  /* 0x0000000000007b1d */ /* 0x000fe20000010000 */
[----:B------:R-:W-:Y:S01]  /*1ac0*/  PLOP3.LUT P3, PT, PT, PT, UP0, 0x80, 0x0 ;  /* 0x000000000000781c */ /* 0x000fe20003f6f008 */
[----:B------:R-:W-:-:S02]  /*1ad0*/  IMAD.U32 R13, RZ, RZ, UR9 ;  /* 0x00000009ff0d7e24 */ /* 0x000fc4000f8e00ff */
[----:B------:R-:W-:Y:S02]  /*1ae0*/  IMAD.MOV.U32 R14, RZ, RZ, RZ ;  /* 0x000000ffff0e7224 */ /* 0x000fe400078e00ff */
[----:B------:R-:W-:Y:S01]  /*1af0*/  IMAD.WIDE R12, R24, R13, c[0x0][0x1a0] ;  /* 0x00006800180c7625 */ /* 0x000fe200078e020d */
[----:B------:R-:W2:Y:S04]  /*1b00*/  LDG.E.EL R16, [R4.64+0x6000] ;  /* 0x0060000a04107981 */ /* 0x000ea8000c2e1900 */
[----:B------:R-:W3:Y:S04]  /*1b10*/  LDG.E.EL.64 R2, [R6.64+0xc000] ;  /* 0x00c0000a06027981 */ /* 0x000ee8000c2e1b00 */
[----:B------:R-:W4:Y:S04]  /*1b20*/  LDG.E.EL R19, [R4.64+0x4800] ;  /* 0x0048000a04137981 */ /* 0x000f28000c2e1900 */
[----:B------:R-:W5:Y:S04]  /*1b30*/  @!P3 LDG.E.EF R14, [R12.64] ;  /* 0x0000000a0c0eb981 */ /* 0x000f68000c0e1900 */
[----:B------:R-:W5:Y:S04]  /*1b40*/  LDG.E.EL.64 R8, [R6.64+0x9000] ;  /* 0x0090000a06087981 */ /* 0x000f68000c2e1b00 */
[----:B------:R-:W1:Y:S04]  /*1b50*/  LDS R0, [0x40] ;  /* 0x00004000ff007984 */ /* 0x000e680000000800 */
[----:B------:R-:W2:Y:S01]  /*1b60*/  LDS R10, [RZ] ;  /* 0x00000000ff0a7984 */ /* 0x000ea20000000800 */
[----:B0-----:R-:W-:Y:S01]  /*1b70*/  IMAD.MOV.U32 R11, RZ, RZ, 0x39aaaaab ;  /* 0x39aaaaabff0b7424 */ /* 0x001fe200078e00ff */
[----:B------:R-:W-:-:S02]  /*1b80*/  PLOP3.LUT P3, PT, PT, PT, UP0, 0x80, 0x0 ;  /* 0x000000000000781c */ /* 0x000fc40003f6f008 */
[----:B------:R-:W-:Y:S01]  /*1b90*/  PLOP3.LUT P4, PT, PT, PT, UP0, 0x80, 0x0 ;  /* 0x000000000000781c */ /* 0x000fe20003f8f008 */
[----:B-1----:R-:W-:-:S06]  /*1ba0*/  FFMA R0, R0, R11, 9.9999999747524270788e-07 ;  /* 0x358637bd00007423 */ /* 0x002fcc000000000b */
[----:B------:R-:W0:Y:S01]  /*1bb0*/  MUFU.RSQ R0, R0 ;  /* 0x0000000000007308 */ /* 0x000e220000001400 */
[C---:B--2---:R-:W-:Y:S01]  /*1bc0*/  IMAD.U32 R11, R16.reuse, 0x10000, RZ ;  /* 0x00010000100b7824 */ /* 0x044fe200078e00ff */
[----:B------:R-:W-:-:S03]  /*1bd0*/  PRMT R16, R16, 0x7632, R16 ;  /* 0x0000763210107816 */ /* 0x000fc60000000010 */
[--C-:B---3--:R-:W-:Y:S01]  /*1be0*/  FADD R15, R2, R11.reuse ;  /* 0x0000000b020f7221 */ /* 0x108fe20000000000 */
[----:B----4-:R-:W-:Y:S02]  /*1bf0*/  PRMT R11, R19, 0x7632, R11 ;  /* 0x00007632130b7816 */ /* 0x010fe4000000000b */
[----:B-----5:R-:W-:-:S03]  /*1c00*/  PRMT R2, R14, 0x7632, R2 ;  /* 0x000076320e027816 */ /* 0x020fc60000000002 */
[----:B------:R-:W-:Y:S02]  /*1c10*/  IMAD.U32 R12, R11, 0x10000, RZ ;  /* 0x000100000b0c7824 */ /* 0x000fe400078e00ff */
[----:B------:R-:W-:Y:S02]  /*1c20*/  IMAD.U32 R16, R16, 0x10000, RZ ;  /* 0x0001000010107824 */ /* 0x000fe400078e00ff */
[----:B------:R-:W-:Y:S02]  /*1c30*/  IMAD.U32 R13, R14, 0x10000, RZ ;  /* 0x000100000e0d7824 */ /* 0x000fe400078e00ff */
[----:B------:R-:W-:Y:S01]  /*1c40*/  IMAD.U32 R11, R2, 0x10000, RZ ;  /* 0x00010000020b7824 */ /* 0x000fe200078e00ff */
[----:B------:R-:W-:Y:S01]  /*1c50*/  FADD R3, R3, R16 ;  /* 0x0000001003037221 */ /* 0x000fe20000000000 */
[----:B------:R-:W-:Y:S01]  /*1c60*/  IMAD.U32 R19, R19, 0x10000, RZ ;  /* 0x0001000013137824 */ /* 0x000fe200078e00ff */
[C---:B------:R-:W-:Y:S01]  /*1c70*/  FADD R13, -R10.reuse, R13 ;  /* 0x0000000d0a0d7221 */ /* 0x040fe20000000100 */
[----:B------:R-:W-:Y:S01]  /*1c80*/  FADD R11, -R10, R11 ;  /* 0x0000000b0a0b7221 */ /* 0x000fe20000000100 */
[----:B------:R-:W-:Y:S01]  /*1c90*/  FADD R9, R9, R12 ;  /* 0x0000000c09097221 */ /* 0x000fe20000000000 */
[----:B------:R-:W-:Y:S01]  /*1ca0*/  FADD R8, R8, R19 ;  /* 0x0000001308087221 */ /* 0x000fe20000000000 */
[----:B------:R-:W-:Y:S01]  /*1cb0*/  FADD R2, R15, 1 ;  /* 0x3f8000000f027421 */ /* 0x000fe20000000000 */
[C---:B0-----:R-:W-:Y:S01]  /*1cc0*/  FMUL R13, R0.reuse, R13 ;  /* 0x0000000d000d7220 */ /* 0x041fe20000400000 */
[----:B------:R-:W-:Y:S01]  /*1cd0*/  FADD R3, R3, 1 ;  /* 0x3f80000003037421 */ /* 0x000fe20000000000 */
[----:B------:R-:W-:-:S02]  /*1ce0*/  FMUL R14, R0, R11 ;  /* 0x0000000b000e7220 */ /* 0x000fc40000400000 */
[----:B------:R-:W-:Y:S01]  /*1cf0*/  FFMA R11, R13, R2, R8 ;  /* 0x000000020d0b7223 */ /* 0x000fe20000000008 */
[----:B------:R-:W-:Y:S01]  /*1d00*/  IMAD.U32 R13, RZ, RZ, UR9 ;  /* 0x00000009ff0d7e24 */ /* 0x000fe2000f8e00ff */
[----:B------:R-:W-:Y:S01]  /*1d10*/  FFMA R14, R14, R3, R9 ;  /* 0x000000030e0e7223 */ /* 0x000fe20000000009 */
[----:B------:R-:W-:Y:S02]  /*1d20*/  IMAD.U32 R16, RZ, RZ, UR9 ;  /* 0x00000009ff107e24 */ /* 0x000fe4000f8e00ff */
[----:B------:R-:W-:Y:S02]  /*1d30*/  IMAD.WIDE R12, R24, R13, c[0x0][0x1a8] ;  /* 0x00006a00180c7625 */ /* 0x000fe400078e020d */
[----:B------:R-:W-:Y:S02]  /*1d40*/  F2FP.BF16.PACK_AB R27, R14, R11 ;  /* 0x0000000b0e1b723e */ /* 0x000fe400000010ff */
[----:B------:R-:W-:Y:S02]  /*1d50*/  IMAD.MOV.U32 R15, RZ, RZ, RZ ;  /* 0x000000ffff0f7224 */ /* 0x000fe400078e00ff */
[----:B------:R-:W-:Y:S01]  /*1d60*/  IMAD.WIDE R16, R25, R16, c[0x0][0x1a0] ;  /* 0x0000680019107625 */ /* 0x000fe200078e0210 */
[----:B------:R0:W-:Y:S04]  /*1d70*/  @!P3 STG.E [R12.64], R27 ;  /* 0x0000001b0c00b986 */ /* 0x0001e8000c10190a */
[----:B------:R-:W2:Y:S04]  /*1d80*/  LDG.E.EL R19, [R4.64+0x6800] ;  /* 0x0068000a04137981 */ /* 0x000ea8000c2e1900 */
[----:B------:R-:W3:Y:S04]  /*1d90*/  LDG.E.EL.64 R2, [R6.64+0xd000] ;  /* 0x00d0000a06027981 */ /* 0x000ee8000c2e1b00 */
[----:B------:R1:W4:Y:S04]  /*1da0*/  @!P4 LDG.E.EF R15, [R16.64] ;  /* 0x0000000a100fc981 */ /* 0x000328000c0e1900 */
[----:B------:R-:W5:Y:S04]  /*1db0*/  LDG.E.EL R22, [R4.64+0x5000] ;  /* 0x0050000a04167981 */ /* 0x000f68000c2e1900 */
[----:B------:R-:W5:Y:S01]  /*1dc0*/  LDG.E.EL.64 R8, [R6.64+0xa000] ;  /* 0x00a0000a06087981 */ /* 0x000f62000c2e1b00 */
[----:B------:R-:W-:Y:S01]  /*1dd0*/  PLOP3.LUT P3, PT, PT, PT, UP0, 0x80, 0x0 ;  /* 0x000000000000781c */ /* 0x000fe20003f6f008 */
[----:B-1----:R-:W-:-:S04]  /*1de0*/  IMAD.U32 R17, RZ, RZ, UR9 ;  /* 0x00000009ff117e24 */ /* 0x002fc8000f8e00ff */
[----:B------:R-:W-:-:S04]  /*1df0*/  IMAD.WIDE R16, R30, R17, c[0x0][0x1a0] ;  /* 0x000068001e107625 */ /* 0x000fc800078e0211 */
[C---:B--2---:R-:W-:Y:S01]  /*1e00*/  IMAD.U32 R23, R19.reuse, 0x10000, RZ ;  /* 0x0001000013177824 */ /* 0x044fe200078e00ff */
[----:B------:R-:W-:-:S03]  /*1e10*/  PRMT R19, R19, 0x7632, R19 ;  /* 0x0000763213137816 */ /* 0x000fc60000000013 */
[--C-:B---3--:R-:W-:Y:S01]  /*1e20*/  FADD R26, R2, R23.reuse ;  /* 0x00000017021a7221 */ /* 0x108fe20000000000 */
[----:B----4-:R-:W-:Y:S01]  /*1e30*/  PRMT R2, R15, 0x7632, R2 ;  /* 0x000076320f027816 */ /* 0x010fe20000000002 */
[----:B0-----:R-:W-:Y:S02]  /*1e40*/  IMAD.U32 R12, R19, 0x10000, RZ ;  /* 0x00010000130c7824 */ /* 0x001fe400078e00ff */
[----:B------:R-:W-:Y:S01]  /*1e50*/  IMAD.U32 R15, R15, 0x10000, RZ ;  /* 0x000100000f0f7824 */ /* 0x000fe200078e00ff */
[----:B-----5:R-:W-:Y:S01]  /*1e60*/  PRMT R23, R22, 0x7632, R23 ;  /* 0x0000763216177816 */ /* 0x020fe20000000017 */
[----:B------:R-:W-:Y:S01]  /*1e70*/  IMAD.U32 R13, R2, 0x10000, RZ ;  /* 0x00010000020d7824 */ /* 0x000fe200078e00ff */
[----:B------:R-:W-:Y:S01]  /*1e80*/  FADD R3, R3, R12 ;  /* 0x0000000c03037221 */ /* 0x000fe20000000000 */
[----:B------:R-:W-:Y:S01]  /*1e90*/  IMAD.U32 R19, R22, 0x10000, RZ ;  /* 0x0001000016137824 */ /* 0x000fe200078e00ff */
[C---:B------:R-:W-:Y:S01]  /*1ea0*/  FADD R15, -R10.reuse, R15 ;  /* 0x0000000f0a0f7221 */ /* 0x040fe20000000100 */
[----:B------:R-:W-:Y:S01]  /*1eb0*/  IMAD.U32 R2, R23, 0x10000, RZ ;  /* 0x0001000017027824 */ /* 0x000fe200078e00ff */
[----:B------:R-:W-:Y:S01]  /*1ec0*/  FADD R13, -R10, R13 ;  /* 0x0000000d0a0d7221 */ /* 0x000fe20000000100 */
[----:B------:R-:W-:Y:S01]  /*1ed0*/  FADD R8, R8, R19 ;  /* 0x0000001308087221 */ /* 0x000fe20000000000 */
[----:B------:R-:W-:Y:S01]  /*1ee0*/  FMUL R15, R0, R15 ;  /* 0x0000000f000f7220 */ /* 0x000fe20000400000 */
[----:B------:R-:W-:Y:S01]  /*1ef0*/  FADD R2, R9, R2 ;  /* 0x0000000209027221 */ /* 0x000fe20000000000 */
[----:B------:R-:W-:Y:S01]  /*1f00*/  FADD R26, R26, 1 ;  /* 0x3f8000001a1a7421 */ /* 0x000fe20000000000 */
[----:B------:R-:W-:Y:S01]  /*1f10*/  FMUL R13, R0, R13 ;  /* 0x0000000d000d7220 */ /* 0x000fe20000400000 */
[----:B------:R-:W-:-:S02]  /*1f20*/  FADD R22, R3, 1 ;  /* 0x3f80000003167421 */ /* 0x000fc40000000000 */
[----:B------:R-:W-:Y:S01]  /*1f30*/  FFMA R15, R15, R26, R8 ;  /* 0x0000001a0f0f7223 */ /* 0x000fe20000000008 */
[----:B------:R-:W-:Y:S01]  /*1f40*/  IMAD.U32 R8, RZ, RZ, UR9 ;  /* 0x00000009ff087e24 */ /* 0x000fe2000f8e00ff */
[----:B------:R-:W-:-:S03]  /*1f50*/  FFMA R22, R13, R22, R2 ;  /* 0x000000160d167223 */ /* 0x000fc60000000002 */
[----:B------:R-:W-:Y:S02]  /*1f60*/  IMAD.WIDE R2, R25, R8, c[0x0][0x1a8] ;  /* 0x00006a0019027625 */ /* 0x000fe400078e0208 */
[----:B------:R-:W-:-:S05]  /*1f70*/  F2FP.BF16.PACK_AB R29, R22, R15 ;  /* 0x0000000f161d723e */ /* 0x000fca00000010ff */
[----:B------:R-:W-:Y:S01]  /*1f80*/  @!P3 STG.E [R2.64], R29 ;  /* 0x0000001d0200b986 */ /* 0x000fe2000c10190a */
[----:B------:R-:W-:-:S03]  /*1f90*/  PLOP3.LUT P3, PT, PT, PT, UP0, 0x80, 0x0 ;  /* 0x000000000000781c */ /* 0x000fc60003f6f008 */
[----:B------:R0:W2:Y:S01]  /*1fa0*/  LDG.E.EL R23, [R4.64+0x7000] ;  /* 0x0070000a04177981 */ /* 0x0000a2000c2e1900 */
[----:B------:R-:W-:-:S03]  /*1fb0*/  IMAD.MOV.U32 R19, RZ, RZ, RZ ;  /* 0x000000ffff137224 */ /* 0x000fc600078e00ff */
[----:B------:R-:W3:Y:S04]  /*1fc0*/  LDG.E.EL.64 R8, [R6.64+0xe000] ;  /* 0x00e0000a06087981 */ /* 0x000ee8000c2e1b00 */
[----:B------:R0:W4:Y:S04]  /*1fd0*/  LDG.E.EL R27, [R4.64+0x5800] ;  /* 0x0058000a041b7981 */ /* 0x000128000c2e1900 */
[----:B------:R-:W5:Y:S04]  /*1fe0*/  @!P3 LDG.E.EF R19, [R16.64] ;  /* 0x0000000a1013b981 */ /* 0x000f68000c0e1900 */
[----:B------:R1:W4:Y:S01]  /*1ff0*/  LDG.E.EL.64 R12, [R6.64+0xb000] ;  /* 0x00b0000a060c7981 */ /* 0x000322000c2e1b00 */
[----:B------:R-:W-:-:S04]  /*2000*/  PLOP3.LUT P3, PT, PT, PT, UP0, 0x40, 0x0 ;  /* 0x000000000000781c */ /* 0x000fc80003f6e808 */
[----:B------:R-:W-:Y:S02]  /*2010*/  FSEL R26, R11, +INF , P3 ;  /* 0x7f8000000b1a7808 */ /* 0x000fe40001800000 */
[----:B------:R-:W-:Y:S02]  /*2020*/  PLOP3.LUT P3, PT, PT, PT, UP0, 0x40, 0x0 ;  /* 0x000000000000781c */ /* 0x000fe40003f6e808 */
[----:B------:R-:W-:Y:S02]  /*2030*/  FSETP.NAN.AND P5, PT, R26, R26, PT ;  /* 0x0000001a1a00720b */ /* 0x000fe40003fa8000 */
[----:B0-----:R-:W-:-:S04]  /*2040*/  FSEL R5, R14, +INF , P3 ;  /* 0x7f8000000e057808 */ /* 0x001fc80001800000 */
[----:B------:R-:W-:Y:S02]  /*2050*/  FSETP.NAN.AND P3, PT, R5, R5, PT ;  /* 0x000000050500720b */ /* 0x000fe40003f68000 */
[----:B------:R-:W-:-:S05]  /*2060*/  FSETP.GEU.AND P6, PT, R26, R15, PT ;  /* 0x0000000f1a00720b */ /* 0x000fca0003fce000 */
[----:B------:R-:W-:Y:S02]  /*2070*/  @!P5 FSEL R26, R26, R15, !P6 ;  /* 0x0000000f1a1ad208 */ /* 0x000fe40007000000 */
[CC--:B------:R-:W-:Y:S02]  /*2080*/  FSETP.GEU.AND P6, PT, R5.reuse, R22.reuse, PT ;  /* 0x000000160500720b */ /* 0x0c0fe40003fce000 */
[----:B------:R-:W-:Y:S02]  /*2090*/  PLOP3.LUT P4, PT, PT, PT, UP0, 0x40, 0x0 ;  /* 0x000000000000781c */ /* 0x000fe40003f8e808 */
[----:B------:R-:W-:Y:S02]  /*20a0*/  PLOP3.LUT P5, PT, PT, PT, UP0, 0x40, 0x0 ;  /* 0x000000000000781c */ /* 0x000fe40003fae808 */
[----:B------:R-:W-:Y:S02]  /*20b0*/  @!P3 FSEL R5, R5, R22, !P6 ;  /* 0x000000160505b208 */ /* 0x000fe40007000000 */
[----:B------:R-:W-:-:S02]  /*20c0*/  FSEL R26, R26, +INF , P4 ;  /* 0x7f8000001a1a7808 */ /* 0x000fc40002000000 */
[----:B------:R-:W-:Y:S02]  /*20d0*/  FSEL R5, R5, +INF , P5 ;  /* 0x7f80000005057808 */ /* 0x000fe40002800000 */
[----:B------:R-:W-:Y:S02]  /*20e0*/  FSETP.NAN.AND P3, PT, R26, R26, PT ;  /* 0x0000001a1a00720b */ /* 0x000fe40003f68000 */
[----:B------:R-:W-:Y:S02]  /*20f0*/  FSETP.NAN.AND P4, PT, R5, R5, PT ;  /* 0x000000050500720b */ /* 0x000fe40003f88000 */
[----:B--2---:R-:W-:-:S05]  /*2100*/  PRMT R4, R23, 0x7632, R4 ;  /* 0x0000763217047816 */ /* 0x004fca0000000004 */
[----:B------:R-:W-:-:S04]  /*2110*/  IMAD.U32 R4, R4, 0x10000, RZ ;  /* 0x0001000004047824 */ /* 0x000fc800078e00ff */
[--C-:B---3--:R-:W-:Y:S01]  /*2120*/  FADD R9, R9, R4.reuse ;  /* 0x0000000409097221 */ /* 0x108fe20000000000 */
[----:B-----5:R-:W-:Y:S01]  /*2130*/  PRMT R4, R19, 0x7632, R4 ;  /* 0x0000763213047816 */ /* 0x020fe20000000004 */
[----:B------:R-:W-:Y:S01]  /*2140*/  IMAD.U32 R23, R23, 0x10000, RZ ;  /* 0x0001000017177824 */ /* 0x000fe200078e00ff */
[----:B----4-:R-:W-:Y:S01]  /*2150*/  PRMT R28, R27, 0x7632, R28 ;  /* 0x000076321b1c7816 */ /* 0x010fe2000000001c */
[----:B------:R-:W-:Y:S02]  /*2160*/  IMAD.U32 R19, R19, 0x10000, RZ ;  /* 0x0001000013137824 */ /* 0x000fe400078e00ff */
[----:B-1----:R-:W-:Y:S01]  /*2170*/  IMAD.U32 R7, R4, 0x10000, RZ ;  /* 0x0001000004077824 */ /* 0x002fe200078e00ff */
[----:B------:R-:W-:Y:S01]  /*2180*/  FADD R8, R8, R23 ;  /* 0x0000001708087221 */ /* 0x000fe20000000000 */
[----:B------:R-:W-:Y:S01]  /*2190*/  IMAD.U32 R27, R27, 0x10000, RZ ;  /* 0x000100001b1b7824 */ /* 0x000fe200078e00ff */
[C---:B------:R-:W-:Y:S01]  /*21a0*/  FADD R19, -R10.reuse, R19 ;  /* 0x000000130a137221 */ /* 0x040fe20000000100 */
[----:B------:R-:W-:Y:S01]  /*21b0*/  FADD R7, -R10, R7 ;  /* 0x000000070a077221 */ /* 0x000fe20000000100 */
[----:B------:R-:W-:Y:S01]  /*21c0*/  IMAD.U32 R28, R28, 0x10000, RZ ;  /* 0x000100001c1c7824 */ /* 0x000fe200078e00ff */
[----:B------:R-:W-:Y:S01]  /*21d0*/  FADD R12, R12, R27 ;  /* 0x0000001b0c0c7221 */ /* 0x000fe20000000000 */
[----:B------:R-:W-:Y:S01]  /*21e0*/  FADD R8, R8, 1 ;  /* 0x3f80000008087421 */ /* 0x000fe20000000000 */
[C---:B------:R-:W-:Y:S01]  /*21f0*/  FMUL R19, R0.reuse, R19 ;  /* 0x0000001300137220 */ /* 0x040fe20000400000 */
[----:B------:R-:W-:Y:S01]  /*2200*/  FMUL R7, R0, R7 ;  /* 0x0000000700077220 */ /* 0x000fe20000400000 */
[----:B------:R-:W-:Y:S01]  /*2210*/  FADD R28, R13, R28 ;  /* 0x0000001c0d1c7221 */ /* 0x000fe20000000000 */
[----:B------:R-:W-:Y:S01]  /*2220*/  FADD R0, R9, 1 ;  /* 0x3f80000009007421 */ /* 0x000fe20000000000 */
[----:B------:R-:W-:-:S03]  /*2230*/  FFMA R19, R19, R8, R12 ;  /* 0x0000000813137223 */ /* 0x000fc6000000000c */
[----:B------:R-:W-:Y:S02]  /*2240*/  FFMA R28, R7, R0, R28 ;  /* 0x00000000071c7223 */ /* 0x000fe4000000001c */
[----:B------:R-:W-:-:S03]  /*2250*/  FSETP.GEU.AND P6, PT, R26, R19, PT ;  /* 0x000000131a00720b */ /* 0x000fc60003fce000 */
[CC--:B------:R-:W-:Y:S02]  /*2260*/  FSETP.GEU.AND P5, PT, R5.reuse, R28.reuse, PT ;  /* 0x0000001c0500720b */ /* 0x0c0fe40003fae000 */
[----:B------:R-:W-:Y:S02]  /*2270*/  @!P3 FSEL R26, R26, R19, !P6 ;  /* 0x000000131a1ab208 */ /* 0x000fe40007000000 */
[----:B------:R-:W-:Y:S02]  /*2280*/  PLOP3.LUT P3, PT, PT, PT, UP0, 0x40, 0x0 ;  /* 0x000000000000781c */ /* 0x000fe40003f6e808 */
[----:B------:R-:W-:Y:S02]  /*2290*/  PLOP3.LUT P6, PT, PT, PT, UP0, 0x40, 0x0 ;  /* 0x000000000000781c */ /* 0x000fe40003fce808 */
[----:B------:R-:W-:Y:S02]  /*22a0*/  @!P4 FSEL R5, R5, R28, !P5 ;  /* 0x0000001c0505c208 */ /* 0x000fe40006800000 */
[----:B------:R-:W-:-:S02]  /*22b0*/  FSEL R26, R26, +INF , P6 ;  /* 0x7f8000001a1a7808 */ /* 0x000fc40003000000 */
[----:B------:R-:W-:-:S04]  /*22c0*/  FSEL R5, R5, +INF , P3 ;  /* 0x7f80000005057808 */ /* 0x000fc80001800000 */
[C---:B------:R-:W-:Y:S02]  /*22d0*/  FSETP.GEU.AND P4, PT, R26.reuse, R5, PT ;  /* 0x000000051a00720b */ /* 0x040fe40003f8e000 */
[----:B------:R-:W-:-:S11]  /*22e0*/  FSETP.NAN.AND P3, PT, R26, R26, PT ;  /* 0x0000001a1a00720b */ /* 0x000fd60003f68000 */
[----:B------:R-:W-:-:S05]  /*22f0*/  @P4 FSEL R26, R26, R5, P3 ;  /* 0x000000051a1a4208 */ /* 0x000fca0001800000 */
[----:B------:R-:W0:Y:S01]  /*2300*/  SHFL.BFLY PT, R5, R26, 0x10, 0x1f ;  /* 0x0e001f001a057f89 */ /* 0x000e2200000e0000 */
[C---:B------:R-:W-:Y:S02]  /*2310*/  FSETP.NAN.AND P3, PT, R26.reuse, R26, PT ;  /* 0x0000001a1a00720b */ /* 0x040fe40003f68000 */
[----:B0-----:R-:W-:-:S11]  /*2320*/  FSETP.GEU.AND P4, PT, R26, R5, PT ;  /* 0x000000051a00720b */ /* 0x001fd60003f8e000 */
[----:B------:R-:W-:-:S05]  /*2330*/  @!P3 FSEL R26, R26, R5, !P4 ;  /* 0x000000051a1ab208 */ /* 0x000fca0006000000 */
[----:B------:R-:W0:Y:S01]  /*2340*/  SHFL.BFLY PT, R5, R26, 0x8, 0x1f ;  /* 0x0d001f001a057f89 */ /* 0x000e2200000e0000 */
[C---:B------:R-:W-:Y:S02]  /*2350*/  FSETP.NAN.AND P3, PT, R26.reuse, R26, PT ;  /* 0x0000001a1a00720b */ /* 0x040fe40003f68000 */
[----:B0-----:R-:W-:-:S13]  /*2360*/  FSETP.GEU.AND P4, PT, R26, R5, PT ;  /* 0x000000051a00720b */ /* 0x001fda0003f8e000 */
[----:B------:R-:W-:-:S05]  /*2370*/  @P4 FSEL R26, R26, R5, P3 ;  /* 0x000000051a1a4208 */ /* 0x000fca0001800000 */
[----:B------:R-:W0:Y:S01]  /*2380*/  SHFL.BFLY PT, R5, R26, 0x4, 0x1f ;  /* 0x0c801f001a057f89 */ /* 0x000e2200000e0000 */
[C---:B------:R-:W-:Y:S02]  /*2390*/  FSETP.NAN.AND P3, PT, R26.reuse, R26, PT ;  /* 0x0000001a1a00720b */ /* 0x040fe40003f68000 */
[----:B0-----:R-:W-:-:S13]  /*23a0*/  FSETP.GEU.AND P4, PT, R26, R5, PT ;  /* 0x000000051a00720b */ /* 0x001fda0003f8e000 */
[----:B------:R-:W-:-:S05]  /*23b0*/  @P4 FSEL R26, R26, R5, P3 ;  /* 0x000000051a1a4208 */ /* 0x000fca0001800000 */
[----:B------:R-:W0:Y:S01]  /*23c0*/  SHFL.BFLY PT, R7, R26, 0x2, 0x1f ;  /* 0x0c401f001a077f89 */ /* 0x000e2200000e0000 */
[----:B------:R-:W-:-:S04]  /*23d0*/  PLOP3.LUT P3, PT, PT, PT, UP0, 0x40, 0x0 ;  /* 0x000000000000781c */ /* 0x000fc80003f6e808 */
[----:B------:R-:W-:Y:S02]  /*23e0*/  FSEL R0, R11, -INF , P3 ;  /* 0xff8000000b007808 */ /* 0x000fe40001800000 */
[----:B------:R-:W-:Y:S02]  /*23f0*/  PLOP3.LUT P3, PT, PT, PT, UP0, 0x40, 0x0 ;  /* 0x000000000000781c */ /* 0x000fe40003f6e808 */
[----:B------:R-:W-:Y:S02]  /*2400*/  FSETP.NAN.AND P4, PT, R0, R0, PT ;  /* 0x000000000000720b */ /* 0x000fe40003f88000 */
[----:B------:R-:W-:Y:S02]  /*2410*/  FSEL R5, R14, -INF , P3 ;  /* 0xff8000000e057808 */ /* 0x000fe40001800000 */
[C---:B------:R-:W-:Y:S02]  /*2420*/  FSETP.NAN.AND P6, PT, R26.reuse, R26, PT ;  /* 0x0000001a1a00720b */ /* 0x040fe40003fc8000 */
[----:B0-----:R-:W-:-:S02]  /*2430*/  FSETP.GEU.AND P5, PT, R26, R7, PT ;  /* 0x000000071a00720b */ /* 0x001fc40003fae000 */
[----:B------:R-:W-:-:S11]  /*2440*/  FSETP.NAN.AND P3, PT, R5, R5, PT ;  /* 0x000000050500720b */ /* 0x000fd60003f68000 */
[----:B------:R-:W-:Y:S02]  /*2450*/  @P5 FSEL R26, R26, R7, P6 ;  /* 0x000000071a1a5208 */ /* 0x000fe40003000000 */
[----:B------:R-:W-:-:S04]  /*2460*/  FSETP.GT.AND P5, PT, R0, R15, PT ;  /* 0x0000000f0000720b */ /* 0x000fc80003fa4000 */
[----:B------:R-:W-:Y:S02]  /*2470*/  @!P4 FSEL R0, R0, R15, P5 ;  /* 0x0000000f0000c208 */ /* 0x000fe40002800000 */
[CC--:B------:R-:W-:Y:S02]  /*2480*/  FSETP.GT.AND P4, PT, R5.reuse, R22.reuse, PT ;  /* 0x000000160500720b */ /* 0x0c0fe40003f84000 */
[----:B------:R-:W-:Y:S02]  /*2490*/  PLOP3.LUT P5, PT, PT, PT, UP0, 0x40, 0x0 ;  /* 0x000000000000781c */ /* 0x000fe40003fae808 */
[----:B------:R-:W-:Y:S02]  /*24a0*/  @!P3 FSEL R5, R5, R22, P4 ;  /* 0x000000160505b208 */ /* 0x000fe40002000000 */
[----:B------:R-:W-:Y:S02]  /*24b0*/  PLOP3.LUT P3, PT, PT, PT, UP0, 0x40, 0x0 ;  /* 0x000000000000781c */ /* 0x000fe40003f6e808 */
[----:B------:R-:W-:-:S02]  /*24c0*/  FSEL R0, R0, -INF , P5 ;  /* 0xff80000000007808 */ /* 0x000fc40002800000 */
[----:B------:R-:W-:Y:S02]  /*24d0*/  FSEL R5, R5, -INF , P3 ;  /* 0xff80000005057808 */ /* 0x000fe40001800000 */
[C---:B------:R-:W-:Y:S02]  /*24e0*/  FSETP.NAN.AND P4, PT, R0.reuse, R0, PT ;  /* 0x000000000000720b */ /* 0x040fe40003f88000 */
[C---:B------:R-:W-:Y:S02]  /*24f0*/  FSETP.NAN.AND P5, PT, R5.reuse, R5, PT ;  /* 0x000000050500720b */ /* 0x040fe40003fa8000 */
[----:B------:R-:W-:Y:S01]  /*2500*/  FSETP.GT.AND P3, PT, R0, R19, PT ;  /* 0x000000130000720b */ /* 0x000fe20003f64000 */
[----:B------:R-:W0:Y:S01]  /*2510*/  SHFL.BFLY PT, R7, R26, 0x1, 0x1f ;  /* 0x0c201f001a077f89 */ /* 0x000e2200000e0000 */
[----:B------:R-:W-:-:S07]  /*2520*/  FSETP.GT.AND P6, PT, R5, R28, PT ;  /* 0x0000001c0500720b */ /* 0x000fce0003fc4000 */
[-C--:B------:R-:W-:Y:S02]  /*2530*/  @!P4 FSEL R0, R0, R19.reuse, P3 ;  /* 0x000000130000c208 */ /* 0x080fe40001800000 */
[----:B------:R-:W-:Y:S02]  /*2540*/  PLOP3.LUT P4, PT, PT, PT, UP0, 0x40, 0x0 ;  /* 0x000000000000781c */ /* 0x000fe40003f8e808 */
[----:B------:R-:W-:Y:S02]  /*2550*/  @!P5 FSEL R5, R5, R28, P6 ;  /* 0x0000001c0505d208 */ /* 0x000fe40003000000 */
[----:B------:R-:W-:Y:S02]  /*2560*/  PLOP3.LUT P5, PT, PT, PT, UP0, 0x80, 0x0 ;  /* 0x000000000000781c */ /* 0x000fe40003faf008 */
[----:B------:R-:W-:Y:S01]  /*2570*/  FSEL R9, R5, -INF , P4 ;  /* 0xff80000005097808 */ /* 0x000fe20002000000 */
[----:B------:R-:W-:Y:S01]  /*2580*/  IMAD.U32 R5, RZ, RZ, UR9 ;  /* 0x00000009ff057e24 */ /* 0x000fe2000f8e00ff */
[----:B------:R-:W-:-:S03]  /*2590*/  F2FP.BF16.PACK_AB R19, R28, R19 ;  /* 0x000000131c13723e */ /* 0x000fc600000010ff */
[----:B------:R-:W-:-:S06]  /*25a0*/  IMAD.WIDE R4, R30, R5, c[0x0][0x1a8] ;  /* 0x00006a001e047625 */ /* 0x000fcc00078e0205 */
[----:B------:R-:W-:Y:S04]  /*25b0*/  @!P5 STG.E [R4.64], R19 ;  /* 0x000000130400d986 */ /* 0x000fe8000c10190a */
[----:B------:R-:W-:Y:S01]  /*25c0*/  BAR.SYNC.DEFER_BLOCKING 0x0 ;  /* 0x0000000000007b1d */ /* 0x000fe20000010000 */
[C---:B0-----:R-:W-:Y:S02]  /*25d0*/  FSETP.GEU.AND P6, PT, R26.reuse, R7, PT ;  /* 0x000000071a00720b */ /* 0x041fe40003fce000 */
[----:B------:R-:W-:Y:S02]  /*25e0*/  FSETP.NAN.AND P4, PT, R26, R26, PT ;  /* 0x0000001a1a00720b */ /* 0x000fe40003f88000 */
[----:B------:R-:W-:-:S04]  /*25f0*/  SHF.R.U32.HI R6, RZ, 0x3, R20 ;  /* 0x00000003ff067819 */ /* 0x000fc80000011614 */
[----:B------:R-:W-:-:S05]  /*2600*/  LOP3.LUT R11, R6, 0x3c, RZ, 0xc0, !PT ;  /* 0x0000003c060b7812 */ /* 0x000fca00078ec0ff */
[----:B------:R-:W-:-:S05]  /*2610*/  @P6 SEL R26, R26, R7, P4 ;  /* 0x000000071a1a6207 */ /* 0x000fca0002000000 */
[----:B------:R-:W-:Y:S04]  /*2620*/  @!P2 STS [R11], R26 ;  /* 0x0000001a0b00a388 */ /* 0x000fe80000000800 */
[----:B------:R-:W-:Y:S01]  /*2630*/  BAR.SYNC.DEFER_BLOCKING 0x0 ;  /* 0x0000000000007b1d */ /* 0x000fe20000010000 */
[----:B------:R-:W-:-:S04]  /*2640*/  PLOP3.LUT P3, PT, PT, PT, UP0, 0x40, 0x0 ;  /* 0x000000000000781c */ /* 0x000fc80003f6e808 */
[----:B------:R-:W-:-:S04]  /*2650*/  FSEL R0, R0, -INF , P3 ;  /* 0xff80000000007808 */ /* 0x000fc80001800000 */
[CC--:B------:R-:W-:Y:S02]  /*2660*/  FSETP.GT.AND P3, PT, R0.reuse, R9.reuse, PT ;  /* 0x000000090000720b */ /* 0x0c0fe40003f64000 */
[C---:B------:R-:W-:Y:S01]  /*2670*/  FSETP.NAN.AND P4, PT, R0.reuse, R0, PT ;  /* 0x000000000000720b */ /* 0x040fe20003f88000 */
[----:B------:R-:W-:Y:S10]  /*2680*/  @!P1 LDS R18, [R20.X4] ;  /* 0x0000000014129984 */ /* 0x000ff40000004800 */
[----:B------:R-:W-:-:S05]  /*2690*/  @!P3 FSEL R0, R0, R9, P4 ;  /* 0x000000090000b208 */ /* 0x000fca0002000000 */
[----:B------:R-:W0:Y:S01]  /*26a0*/  SHFL.BFLY PT, R7, R0, 0x10, 0x1f ;  /* 0x0e001f0000077f89 */ /* 0x000e2200000e0000 */
[C---:B------:R-:W-:Y:S02]  /*26b0*/  FSETP.NAN.AND P4, PT, R0.reuse, R0, PT ;  /* 0x000000000000720b */ /* 0x040fe40003f88000 */
[----:B0-----:R-:W-:-:S11]  /*26c0*/  FSETP.GT.AND P3, PT, R0, R7, PT ;  /* 0x000000070000720b */ /* 0x001fd60003f64000 */
[----:B------:R-:W-:Y:S02]  /*26d0*/  @!P4 FSEL R0, R0, R7, P3 ;  /* 0x000000070000c208 */ /* 0x000fe40001800000 */
[----:B------:R-:W0:Y:S01]  /*26e0*/  SHFL.BFLY PT, R7, R18, 0x8, 0x1f ;  /* 0x0d001f0012077f89 */ /* 0x000e2200000e0000 */
[C---:B------:R-:W-:Y:S02]  /*26f0*/  FSETP.NAN.AND P3, PT, R18.reuse, R18, PT ;  /* 0x000000121200720b */ /* 0x040fe40003f68000 */
[----:B0-----:R-:W-:-:S04]  /*2700*/  FSETP.GEU.AND P5, PT, R18, R7, PT ;  /* 0x000000071200720b */ /* 0x001fc80003fae000 */
[----:B------:R-:W-:-:S04]  /*2710*/  FSEL R7, R18, R7, !P5 ;  /* 0x0000000712077208 */ /* 0x000fc80006800000 */
[----:B------:R-:W-:-:S05]  /*2720*/  FSEL R7, R18, R7, P3 ;  /* 0x0000000712077208 */ /* 0x000fca0001800000 */
[----:B------:R-:W0:Y:S04]  /*2730*/  SHFL.BFLY PT, R6, R7, 0x4, 0x1f ;  /* 0x0c801f0007067f89 */ /* 0x000e2800000e0000 */
[----:B------:R-:W1:Y:S01]  /*2740*/  SHFL.BFLY PT, R9, R0, 0x8, 0x1f ;  /* 0x0d001f0000097f89 */ /* 0x000e6200000e0000 */
[C---:B------:R-:W-:Y:S02]  /*2750*/  FSETP.NAN.AND P3, PT, R7.reuse, R7, PT ;  /* 0x000000070700720b */ /* 0x040fe40003f68000 */
[C---:B------:R-:W-:Y:S02]  /*2760*/  FSETP.NAN.AND P5, PT, R0.reuse, R0, PT ;  /* 0x000000000000720b */ /* 0x040fe40003fa8000 */
[----:B0-----:R-:W-:Y:S02]  /*2770*/  FSETP.GEU.AND P6, PT, R7, R6, PT ;  /* 0x000000060700720b */ /* 0x001fe40003fce000 */
[----:B-1----:R-:W-:-:S11]  /*2780*/  FSETP.GT.AND P4, PT, R0, R9, PT ;  /* 0x000000090000720b */ /* 0x002fd60003f84000 */
[----:B------:R-:W-:-:S05]  /*2790*/  @P6 FSEL R7, R7, R6, P3 ;  /* 0x0000000607076208 */ /* 0x000fca0001800000 */
[----:B------:R-:W0:Y:S01]  /*27a0*/  SHFL.BFLY PT, R6, R7, 0x2, 0x1f ;  /* 0x0c401f0007067f89 */ /* 0x000e2200000e0000 */
[----:B------:R-:W-:-:S05]  /*27b0*/  @!P4 FSEL R0, R0, R9, P5 ;  /* 0x000000090000c208 */ /* 0x000fca0002800000 */
[----:B------:R-:W1:Y:S01]  /*27c0*/  SHFL.BFLY PT, R9, R0, 0x4, 0x1f ;  /* 0x0c801f0000097f89 */ /* 0x000e6200000e0000 */
[C---:B------:R-:W-:Y:S02]  /*27d0*/  FSETP.NAN.AND P3, PT, R7.reuse, R7, PT ;  /* 0x000000070700720b */ /* 0x040fe40003f68000 */
[----:B0-----:R-:W-:Y:S02]  /*27e0*/  FSETP.GEU.AND P6, PT, R7, R6, PT ;  /* 0x000000060700720b */ /* 0x001fe40003fce000 */
[C---:B-1----:R-:W-:Y:S02]  /*27f0*/  FSETP.GT.AND P4, PT, R0.reuse, R9, PT ;  /* 0x000000090000720b */ /* 0x042fe40003f84000 */
[----:B------:R-:W-:-:S09]  /*2800*/  FSETP.NAN.AND P5, PT, R0, R0, PT ;  /* 0x000000000000720b */ /* 0x000fd20003fa8000 */
        /* <DEDUP_REMOVED lines=8> */
[----:B------:R-:W-:-:S05]  /*2890*/  @P6 SEL R7, R7, R6, P3 ;  /* 0x0000000607076207 */ /* 0x000fca0001800000 */
[----:B------:R-:W-:Y:S01]  /*28a0*/  @P0 STS [R20.X4], R7 ;  /* 0x0000000714000388 */ /* 0x000fe20000004800 */
[----:B------:R-:W-:-:S03]  /*28b0*/  @!P4 FSEL R0, R0, R9, P5 ;  /* 0x000000090000c208 */ /* 0x000fc60002800000 */
[----:B------:R-:W-:Y:S06]  /*28c0*/  BAR.SYNC.DEFER_BLOCKING 0x0 ;  /* 0x0000000000007b1d */ /* 0x000fec0000010000 */
[----:B------:R-:W0:Y:S01]  /*28d0*/  SHFL.BFLY PT, R9, R0, 0x1, 0x1f ;  /* 0x0c201f0000097f89 */ /* 0x000e2200000e0000 */
[----:B------:R-:W-:-:S03]  /*28e0*/  FSETP.NAN.AND P5, PT, R0, R0, PT ;  /* 0x000000000000720b */ /* 0x000fc60003fa8000 */
[----:B------:R-:W-:Y:S04]  /*28f0*/  LDS R12, [RZ] ;  /* 0x00000000ff0c7984 */ /* 0x000fe80000000800 */
[----:B------:R-:W-:Y:S01]  /*2900*/  BAR.SYNC.DEFER_BLOCKING 0x0 ;  /* 0x0000000000007b1d */ /* 0x000fe20000010000 */
[----:B0-----:R-:W-:-:S13]  /*2910*/  FSETP.GT.AND P4, PT, R0, R9, PT ;  /* 0x000000090000720b */ /* 0x001fda0003f84000 */
[----:B------:R-:W-:-:S05]  /*2920*/  @!P4 SEL R0, R0, R9, P5 ;  /* 0x000000090000c207 */ /* 0x000fca0002800000 */
[----:B------:R-:W-:Y:S04]  /*2930*/  @!P2 STS [R11], R0 ;  /* 0x000000000b00a388 */ /* 0x000fe80000000800 */
[----:B------:R-:W-:Y:S06]  /*2940*/  BAR.SYNC.DEFER_BLOCKING 0x0 ;  /* 0x0000000000007b1d */ /* 0x000fec0000010000 */
[----:B------:R-:W0:Y:S04]  /*2950*/  @!P1 LDS R21, [R20.X4] ;  /* 0x0000000014159984 */ /* 0x000e280000004800 */
[----:B0-----:R-:W0:Y:S01]  /*2960*/  SHFL.BFLY PT, R6, R21, 0x8, 0x1f ;  /* 0x0d001f0015067f89 */ /* 0x001e2200000e0000 */
[----:B------:R-:W-:-:S02]  /*2970*/  FSETP.NAN.AND P2, PT, R21, R21, PT ;  /* 0x000000151500720b */ /* 0x000fc40003f48000 */
[----:B0-----:R-:W-:-:S04]  /*2980*/  FSETP.GT.AND P1, PT, R21, R6, PT ;  /* 0x000000061500720b */ /* 0x001fc80003f24000 */
[----:B------:R-:W-:-:S04]  /*2990*/  FSEL R6, R21, R6, P1 ;  /* 0x0000000615067208 */ /* 0x000fc80000800000 */
[----:B------:R-:W-:-:S05]  /*29a0*/  FSEL R7, R21, R6, P2 ;  /* 0x0000000615077208 */ /* 0x000fca0001000000 */
[----:B------:R-:W0:Y:S01]  /*29b0*/  SHFL.BFLY PT, R6, R7, 0x4, 0x1f ;  /* 0x0c801f0007067f89 */ /* 0x000e2200000e0000 */
[C---:B------:R-:W-:Y:S02]  /*29c0*/  FSETP.NAN.AND P2, PT, R7.reuse, R7, PT ;  /* 0x000000070700720b */ /* 0x040fe40003f48000 */
[----:B0-----:R-:W-:-:S13]  /*29d0*/  FSETP.GT.AND P1, PT, R7, R6, PT ;  /* 0x000000060700720b */ /* 0x001fda0003f24000 */
[----:B------:R-:W-:-:S05]  /*29e0*/  @!P1 FSEL R7, R7, R6, P2 ;  /* 0x0000000607079208 */ /* 0x000fca0001000000 */
[----:B------:R-:W0:Y:S01]  /*29f0*/  SHFL.BFLY PT, R0, R7, 0x2, 0x1f ;  /* 0x0c401f0007007f89 */ /* 0x000e2200000e0000 */
[C---:B------:R-:W-:Y:S02]  /*2a00*/  FSETP.NAN.AND P2, PT, R7.reuse, R7, PT ;  /* 0x000000070700720b */ /* 0x040fe40003f48000 */
[----:B0-----:R-:W-:-:S13]  /*2a10*/  FSETP.GT.AND P1, PT, R7, R0, PT ;  /* 0x000000000700720b */ /* 0x001fda0003f24000 */
[----:B------:R-:W-:-:S05]  /*2a20*/  @!P1 FSEL R7, R7, R0, P2 ;  /* 0x0000000007079208 */ /* 0x000fca0001000000 */
[----:B------:R-:W0:Y:S01]  /*2a30*/  SHFL.BFLY PT, R0, R7, 0x1, 0x1f ;  /* 0x0c201f0007007f89 */ /* 0x000e2200000e0000 */
[C---:B------:R-:W-:Y:S02]  /*2a40*/  FSETP.NAN.AND P2, PT, R7.reuse, R7, PT ;  /* 0x000000070700720b */ /* 0x040fe40003f48000 */
[----:B0-----:R-:W-:-:S13]  /*2a50*/  FSETP.GT.AND P1, PT, R7, R0, PT ;  /* 0x000000000700720b */ /* 0x001fda0003f24000 */
[----:B------:R-:W-:-:S05]  /*2a60*/  @!P1 SEL R7, R7, R0, P2 ;  /* 0x0000000007079207 */ /* 0x000fca0001000000 */
[----:B------:R0:W-:Y:S04]  /*2a70*/  @P0 STS [R20.X4], R7 ;  /* 0x0000000714000388 */ /* 0x0001e80000004800 */
[----:B------:R-:W-:Y:S06]  /*2a80*/  BAR.SYNC.DEFER_BLOCKING 0x0 ;  /* 0x0000000000007b1d */ /* 0x000fec0000010000 */
[----:B------:R-:W1:Y:S01]  /*2a90*/  LDS R13, [RZ] ;  /* 0x00000000ff0d7984 */ /* 0x000e620000000800 */
[----:B------:R-:W-:Y:S01]  /*2aa0*/  IMAD.U32 R0, RZ, RZ, UR8 ;  /* 0x00000008ff007e24 */ /* 0x000fe2000f8e00ff */
[----:B------:R-:W-:Y:S01]  /*2ab0*/  LOP3.LUT P0, RZ, R20, 0x1ff, RZ, 0xc0, !PT ;  /* 0x000001ff14ff7812 */ /* 0x000fe2000780c0ff */
[----:B------:R-:W-:Y:S01]  /*2ac0*/  ULDC.64 UR4, c[0x0][0x1b0] ;  /* 0x00006c0000047ab9 */ /* 0x000fe20000000a00 */
[----:B------:R-:W-:Y:S01]  /*2ad0*/  PLOP3.LUT P1, PT, PT, PT, UP0, 0x80, 0x0 ;  /* 0x000000000000781c */ /* 0x000fe20003f2f008 */
[----:B------:R-:W-:Y:S01]  /*2ae0*/  ULDC.64 UR6, c[0x0][0x1b8] ;  /* 0x00006e0000067ab9 */ /* 0x000fe20000000a00 */
[----:B------:R-:W-:Y:S01]  /*2af0*/  ISETP.LT.AND P0, PT, R0, 0x200, !P0 ;  /* 0x000002000000780c */ /* 0x000fe20004701270 */
[----:B------:R-:W-:-:S02]  /*2b00*/  UIMAD.WIDE UR4, UR8, UR9, UR4 ;  /* 0x00000009080472a5 */ /* 0x000fc4000f8e0204 */
[----:B------:R-:W-:Y:S01]  /*2b10*/  UIMAD.WIDE UR6, UR8, UR9, UR6 ;  /* 0x00000009080672a5 */ /* 0x000fe2000f8e0206 */
[----:B0-----:R-:W-:Y:S02]  /*2b20*/  IMAD.MOV.U32 R7, RZ, RZ, 0x2 ;  /* 0x00000002ff077424 */ /* 0x001fe400078e00ff */
[----:B------:R-:W-:Y:S02]  /*2b30*/  IMAD.MOV.U32 R14, RZ, RZ, RZ ;  /* 0x000000ffff0e7224 */ /* 0x000fe400078e00ff */
[----:B------:R-:W-:Y:S02]  /*2b40*/  IMAD.U32 R8, RZ, RZ, UR4 ;  /* 0x00000004ff087e24 */ /* 0x000fe4000f8e00ff */
[----:B------:R-:W-:Y:S02]  /*2b50*/  IMAD.U32 R9, RZ, RZ, UR5 ;  /* 0x00000005ff097e24 */ /* 0x000fe4000f8e00ff */
[----:B------:R-:W-:Y:S02]  /*2b60*/  IMAD.U32 R10, RZ, RZ, UR6 ;  /* 0x00000006ff0a7e24 */ /* 0x000fe4000f8e00ff */
[----:B------:R-:W-:-:S02]  /*2b70*/  IMAD.U32 R11, RZ, RZ, UR7 ;  /* 0x00000007ff0b7e24 */ /* 0x000fc4000f8e00ff */
[----:B------:R-:W-:Y:S01]  /*2b80*/  IMAD.WIDE R6, R24, R7, c[0x0][0x1a8] ;  /* 0x00006a0018067625 */ /* 0x000fe200078e0207 */
[----:B-1----:R-:W-:-:S04]  /*2b90*/  F2FP.BF16.PACK_AB R0, R13, R12 ;  /* 0x0000000c0d00723e */ /* 0x002fc800000010ff */
[----:B------:R-:W-:Y:S01]  /*2ba0*/  PRMT R15, R0, 0x7632, R15 ;  /* 0x00007632000f7816 */ /* 0x000fe2000000000f */
[----:B------:R0:W-:Y:S04]  /*2bb0*/  @P0 STG.E.U16 [R8.64], R0 ;  /* 0x0000000008000986 */ /* 0x0001e8000c10150a */
[----:B------:R1:W-:Y:S04]  /*2bc0*/  @P0 STG.E.U16 [R10.64], R15 ;  /* 0x0000000f0a000986 */ /* 0x0003e8000c10150a */
[----:B------:R2:W3:Y:S01]  /*2bd0*/  @!P1 LDG.E.EF R14, [R6.64] ;  /* 0x0000000a060e9981 */ /* 0x0004e2000c0e1900 */
[----:B------:R-:W-:-:S04]  /*2be0*/  FSETP.GE.AND P0, PT, R12, RZ, PT ;  /* 0x000000ff0c00720b */ /* 0x000fc80003f06000 */
[----:B------:R-:W-:-:S05]  /*2bf0*/  FSEL R12, R12, RZ, !P0 ;  /* 0x000000ff0c0c7208 */ /* 0x000fca0004000000 */
[----:B------:R-:W-:Y:S01]  /*2c00*/  FADD R12, RZ, -R12 ;  /* 0x8000000cff0c7221 */ /* 0x000fe20000000000 */
[----:B------:R-:W-:-:S04]  /*2c10*/  FSETP.GTU.AND P0, PT, R13, RZ, PT ;  /* 0x000000ff0d00720b */ /* 0x000fc80003f0c000 */
[----:B------:R-:W-:Y:S02]  /*2c20*/  FSETP.NAN.AND P1, PT, R12, R12, PT ;  /* 0x0000000c0c00720b */ /* 0x000fe40003f28000 */
[----:B------:R-:W-:-:S04]  /*2c30*/  FSEL R13, R13, RZ, P0 ;  /* 0x000000ff0d0d7208 */ /* 0x000fc80000000000 */
[----:B------:R-:W-:-:S07]  /*2c40*/  FSETP.GT.AND P0, PT, R12, R13, PT ;  /* 0x0000000d0c00720b */ /* 0x000fce0003f04000 */
[----:B------:R-:W-:-:S05]  /*2c50*/  @!P1 FSEL R12, R12, R13, P0 ;  /* 0x0000000d0c0c9208 */ /* 0x000fca0000000000 */
[----:B------:R-:W-:-:S05]  /*2c60*/  FMUL R12, R12, 0.0078740157186985015869 ;  /* 0x3c0102040c0c7820 */ /* 0x000fca0000400000 */
[C---:B------:R-:W-:Y:S02]  /*2c70*/  FSETP.GT.AND P0, PT, R12.reuse, 9.9999997473787516356e-06, PT ;  /* 0x3727c5ac0c00780b */ /* 0x040fe40003f04000 */
[----:B------:R-:W-:-:S11]  /*2c80*/  FSETP.NAN.AND P1, PT, R12, R12, PT ;  /* 0x0000000c0c00720b */ /* 0x000fd60003f28000 */
[----:B------:R-:W-:-:S04]  /*2c90*/  @!P0 FSEL R12, R12, 9.9999997473787516356e-06, P1 ;  /* 0x3727c5ac0c0c8808 */ /* 0x000fc80000800000 */
[C---:B------:R-:W-:Y:S02]  /*2ca0*/  FSETP.GT.AND P0, PT, |R12|.reuse, 8.50705917302346158658e+37, PT ;  /* 0x7e8000000c00780b */ /* 0x040fe40003f04200 */
[----:B------:R-:W-:Y:S01]  /*2cb0*/  FSETP.GEU.AND P1, PT, |R12|, 1.175494350822287508e-38, PT ;  /* 0x008000000c00780b */ /* 0x000fe20003f2e200 */
[----:B--2---:R-:W-:-:S10]  /*2cc0*/  IMAD.MOV.U32 R7, RZ, RZ, 0x3e800000 ;  /* 0x3e800000ff077424 */ /* 0x004fd400078e00ff */
[----:B------:R-:W-:-:S04]  /*2cd0*/  @P0 FMUL R12, R12, 0.25 ;  /* 0x3e8000000c0c0820 */ /* 0x000fc80000400000 */
[----:B------:R-:W-:-:S04]  /*2ce0*/  @!P1 FMUL R12, R12, 16777216 ;  /* 0x4b8000000c0c9820 */ /* 0x000fc80000400000 */
[----:B0-----:R-:W0:Y:S01]  /*2cf0*/  MUFU.RCP R0, R12 ;  /* 0x0000000c00007308 */ /* 0x001e220000001000 */
[----:B------:R-:W-:-:S05]  /*2d00*/  FSEL R7, R7, 1, P0 ;  /* 0x3f80000007077808 */ /* 0x000fca0000000000 */
[----:B------:R-:W-:-:S04]  /*2d10*/  @!P1 FMUL R7, R7, 16777216 ;  /* 0x4b80000007079820 */ /* 0x000fc80000400000 */
[----:B0-----:R-:W-:Y:S01]  /*2d20*/  FMUL R0, R0, R7 ;  /* 0x0000000700007220 */ /* 0x001fe20000400000 */
[----:B------:R-:W-:Y:S02]  /*2d30*/  PLOP3.LUT P4, PT, PT, PT, UP0, 0x80, 0x0 ;  /* 0x000000000000781c */ /* 0x000fe40003f8f008 */
[----:B------:R-:W-:Y:S02]  /*2d40*/  PLOP3.LUT P4, PT, PT, PT, UP0, 0x80, 0x0 ;  /* 0x000000000000781c */ /* 0x000fe40003f8f008 */
[C---:B---3--:R-:W-:Y:S01]  /*2d50*/  PRMT R6, R14.reuse, 0x7632, R6 ;  /* 0x000076320e067816 */ /* 0x048fe20000000006 */
[----:B------:R-:W-:-:S04]  /*2d60*/  IMAD.U32 R9, R14, 0x10000, RZ ;  /* 0x000100000e097824 */ /* 0x000fc800078e00ff */
[----:B------:R-:W-:Y:S01]  /*2d70*/  FMUL R9, R0, R9 ;  /* 0x0000000900097220 */ /* 0x000fe20000400000 */
[----:B------:R-:W-:-:S03]  /*2d80*/  IMAD.U32 R7, R6, 0x10000, RZ ;  /* 0x0001000006077824 */ /* 0x000fc600078e00ff */
[----:B------:R-:W0:Y:S01]  /*2d90*/  FRND R8, R9 ;  /* 0x0000000900087307 */ /* 0x000e220000201000 */
[----:B------:R-:W-:-:S07]  /*2da0*/  FMUL R7, R0, R7 ;  /* 0x0000000700077220 */ /* 0x000fce0000400000 */
[----:B-1----:R-:W1:Y:S01]  /*2db0*/  FRND R10, R7 ;  /* 0x00000007000a7307 */ /* 0x002e620000201000 */
[C---:B0-----:R-:W-:Y:S02]  /*2dc0*/  FSETP.GT.AND P1, PT, R8.reuse, -127, PT ;  /* 0xc2fe00000800780b */ /* 0x041fe40003f24000 */
[----:B------:R-:W-:Y:S02]  /*2dd0*/  FSETP.NAN.AND P2, PT, R8, R8, PT ;  /* 0x000000080800720b */ /* 0x000fe40003f48000 */
[----:B-1----:R-:W-:-:S09]  /*2de0*/  FSETP.GT.AND P0, PT, R10, -127, PT ;  /* 0xc2fe00000a00780b */ /* 0x002fd20003f04000 */
[----:B------:R-:W-:Y:S02]  /*2df0*/  @!P1 FSEL R8, R8, -127, P2 ;  /* 0xc2fe000008089808 */ /* 0x000fe40001000000 */
[C---:B------:R-:W-:Y:S02]  /*2e00*/  FSETP.NAN.AND P1, PT, R10.reuse, R10, PT ;  /* 0x0000000a0a00720b */ /* 0x040fe40003f28000 */
[----:B------:R-:W0:Y:S02]  /*2e10*/  F2I.S16.TRUNC.NTZ R11, R8 ;  /* 0x00000008000b7305 */ /* 0x000e24000020e900 */
[----:B------:R-:W-:Y:S02]  /*2e20*/  @!P0 FSEL R10, R10, -127, P1 ;  /* 0xc2fe00000a0a8808 */ /* 0x000fe40000800000 */
[----:B------:R-:W-:-:S04]  /*2e30*/  FSETP.GEU.AND P3, PT, R8, 127, PT ;  /* 0x42fe00000800780b */ /* 0x000fc80003f6e000 */
[----:B------:R-:W1:Y:S01]  /*2e40*/  F2I.S16.TRUNC.NTZ R9, R10 ;  /* 0x0000000a00097305 */ /* 0x000e62000020e900 */
[----:B------:R-:W-:Y:S02]  /*2e50*/  FSETP.GEU.AND P2, PT, R10, 127, PT ;  /* 0x42fe00000a00780b */ /* 0x000fe40003f4e000 */
[----:B------:R-:W-:Y:S02]  /*2e60*/  FSETP.NAN.AND P1, PT, R8, R8, PT ;  /* 0x000000080800720b */ /* 0x000fe40003f28000 */
[----:B------:R-:W-:-:S04]  /*2e70*/  FSETP.NAN.AND P0, PT, R10, R10, PT ;  /* 0x0000000a0a00720b */ /* 0x000fc80003f08000 */
[----:B0-----:R-:W-:-:S05]  /*2e80*/  @P3 SEL R11, R11, 0x7f, P1 ;  /* 0x0000007f0b0b3807 */ /* 0x001fca0000800000 */
[----:B-1----:R-:W-:Y:S02]  /*2e90*/  @P2 SEL R9, R9, 0x7f, P0 ;  /* 0x0000007f09092807 */ /* 0x002fe40000000000 */
[----:B------:R-:W-:Y:S02]  /*2ea0*/  PLOP3.LUT P0, PT, PT, PT, UP0, 0x40, 0x0 ;  /* 0x000000000000781c */ /* 0x000fe40003f0e808 */
[----:B------:R-:W-:Y:S02]  /*2eb0*/  LOP3.LUT R8, R11, 0xff, RZ, 0xc0, !PT ;  /* 0x000000ff0b087812 */ /* 0x000fe400078ec0ff */
[----:B------:R-:W-:-:S03]  /*2ec0*/  IADD3 R6, P1, R24, c[0x0][0x1c0], RZ ;  /* 0x0000700018067a10 */ /* 0x000fc60007f3e0ff */
[----:B------:R-:W-:Y:S01]  /*2ed0*/  IMAD R9, R9, 0x100, R8 ;  /* 0x0000010009097824 */ /* 0x000fe200078e0208 */
[----:B------:R-:W-:Y:S01]  /*2ee0*/  LEA.HI.X.SX32 R7, R24, c[0x0][0x1c4], 0x1, P1 ;  /* 0x0000710018077a11 */ /* 0x000fe200008f0eff */
[----:B------:R-:W-:-:S04]  /*2ef0*/  IMAD.MOV.U32 R8, RZ, RZ, RZ ;  /* 0x000000ffff087224 */ /* 0x000fc800078e00ff */
[----:B------:R0:W-:Y:S01]  /*2f00*/  @!P4 STG.E.U16 [R6.64], R9 ;  /* 0x000000090600c986 */ /* 0x0001e2000c10150a */
[----:B------:R-:W-:Y:S05]  /*2f10*/  @!P0 BRA `(.L_x_0) ;  /* 0x0000001000008947 */ /* 0x000fea0003800000 */
[----:B------:R1:W5:Y:S02]  /*2f20*/  LDG.E.EF R8, [R2.64] ;  /* 0x0000000a02087981 */ /* 0x000364000c0e1900 */
.L_x_0:
[C---:B-1---5:R-:W-:Y:S01]  /*2f30*/  IMAD.U32 R3, R8.reuse, 0x10000, RZ ;  /* 0x0001000008037824 */ /* 0x062fe200078e00ff */
[----:B------:R-:W-:Y:S02]  /*2f40*/  PRMT R8, R8, 0x7632, R8 ;  /* 0x0000763208087816 */ /* 0x000fe40000000008 */
[----:B------:R-:W-:Y:S01]  /*2f50*/  PLOP3.LUT P4, PT, PT, PT, UP0, 0x80, 0x0 ;  /* 0x000000000000781c */ /* 0x000fe20003f8f008 */
[----:B------:R-:W-:Y:S01]  /*2f60*/  FMUL R2, R0, R3 ;  /* 0x0000000300027220 */ /* 0x000fe20000400000 */
[----:B------:R-:W-:Y:S01]  /*2f70*/  PLOP3.LUT P4, PT, PT, PT, UP0, 0x80, 0x0 ;  /* 0x000000000000781c */ /* 0x000fe20003f8f008 */
[----:B------:R-:W-:Y:S02]  /*2f80*/  IMAD.U32 R3, R8, 0x10000, RZ ;  /* 0x0001000008037824 */ /* 0x000fe400078e00ff */
[----:B0-----:R-:W0:Y:S02]  /*2f90*/  FRND R6, R2 ;  /* 0x0000000200067307 */ /* 0x001e240000201000 */
[----:B------:R-:W-:-:S06]  /*2fa0*/  FMUL R3, R0, R3 ;  /* 0x0000000300037220 */ /* 0x000fcc0000400000 */
[----:B------:R-:W1:Y:S01]  /*2fb0*/  FRND R7, R3 ;  /* 0x0000000300077307 */ /* 0x000e620000201000 */
[C---:B0-----:R-:W-:Y:S02]  /*2fc0*/  FSETP.GT.AND P1, PT, R6.reuse, -127, PT ;  /* 0xc2fe00000600780b */ /* 0x041fe40003f24000 */
[----:B------:R-:W-:Y:S02]  /*2fd0*/  FSETP.NAN.AND P2, PT, R6, R6, PT ;  /* 0x000000060600720b */ /* 0x000fe40003f48000 */
[----:B-1----:R-:W-:-:S09]  /*2fe0*/  FSETP.GT.AND P0, PT, R7, -127, PT ;  /* 0xc2fe00000700780b */ /* 0x002fd20003f04000 */
[----:B------:R-:W-:Y:S02]  /*2ff0*/  @!P1 FSEL R6, R6, -127, P2 ;  /* 0xc2fe000006069808 */ /* 0x000fe40001000000 */
[C---:B------:R-:W-:Y:S02]  /*3000*/  FSETP.NAN.AND P1, PT, R7.reuse, R7, PT ;  /* 0x000000070700720b */ /* 0x040fe40003f28000 */
[----:B------:R0:W1:Y:S01]  /*3010*/  F2I.S16.TRUNC.NTZ R9, R6 ;  /* 0x0000000600097305 */ /* 0x000062000020e900 */
[C---:B------:R-:W-:Y:S02]  /*3020*/  FSETP.GEU.AND P3, PT, R6.reuse, 127, PT ;  /* 0x42fe00000600780b */ /* 0x040fe40003f6e000 */
[----:B------:R-:W-:Y:S02]  /*3030*/  @!P0 FSEL R7, R7, -127, P1 ;  /* 0xc2fe000007078808 */ /* 0x000fe40000800000 */
[----:B------:R-:W-:-:S03]  /*3040*/  FSETP.NAN.AND P1, PT, R6, R6, PT ;  /* 0x000000060600720b */ /* 0x000fc60003f28000 */
[----:B------:R-:W2:Y:S01]  /*3050*/  F2I.S16.TRUNC.NTZ R8, R7 ;  /* 0x0000000700087305 */ /* 0x000ea2000020e900 */
[C---:B------:R-:W-:Y:S01]  /*3060*/  FSETP.GEU.AND P2, PT, R7.reuse, 127, PT ;  /* 0x42fe00000700780b */ /* 0x040fe20003f4e000 */
[----:B0-----:R-:W-:Y:S01]  /*3070*/  IMAD.MOV.U32 R6, RZ, RZ, RZ ;  /* 0x000000ffff067224 */ /* 0x001fe200078e00ff */
[----:B------:R-:W-:-:S03]  /*3080*/  FSETP.NAN.AND P0, PT, R7, R7, PT ;  /* 0x000000070700720b */ /* 0x000fc60003f08000 */
[----:B-1----:R-:W-:Y:S02]  /*3090*/  @P3 SEL R9, R9, 0x7f, P1 ;  /* 0x0000007f09093807 */ /* 0x002fe40000800000 */
[----:B------:R-:W-:Y:S02]  /*30a0*/  IADD3 R2, P1, R25, c[0x0][0x1c0], RZ ;  /* 0x0000700019027a10 */ /* 0x000fe40007f3e0ff */
[----:B------:R-:W-:Y:S02]  /*30b0*/  LOP3.LUT R9, R9, 0xff, RZ, 0xc0, !PT ;  /* 0x000000ff09097812 */ /* 0x000fe400078ec0ff */
[----:B------:R-:W-:Y:S02]  /*30c0*/  LEA.HI.X.SX32 R3, R25, c[0x0][0x1c4], 0x1, P1 ;  /* 0x0000710019037a11 */ /* 0x000fe400008f0eff */
[----:B--2---:R-:W-:Y:S02]  /*30d0*/  @P2 SEL R8, R8, 0x7f, P0 ;  /* 0x0000007f08082807 */ /* 0x004fe40000000000 */
[----:B------:R-:W-:-:S03]  /*30e0*/  PLOP3.LUT P0, PT, PT, PT, UP0, 0x40, 0x0 ;  /* 0x000000000000781c */ /* 0x000fc60003f0e808 */
[----:B------:R-:W-:-:S05]  /*30f0*/  IMAD R9, R8, 0x100, R9 ;  /* 0x0000010008097824 */ /* 0x000fca00078e0209 */
[----:B------:R0:W-:Y:S05]  /*3100*/  @!P4 STG.E.U16 [R2.64], R9 ;  /* 0x000000090200c986 */ /* 0x0001ea000c10150a */
[----:B------:R-:W-:Y:S05]  /*3110*/  @!P0 BRA `(.L_x_1) ;  /* 0x0000001000008947 */ /* 0x000fea0003800000 */
[----:B------:R1:W5:Y:S02]  /*3120*/  LDG.E.EF R6, [R4.64] ;  /* 0x0000000a04067981 */ /* 0x000364000c0e1900 */
.L_x_1:
[C---:B0----5:R-:W-:Y:S01]  /*3130*/  PRMT R2, R6.reuse, 0x7632, R2 ;  /* 0x0000763206027816 */ /* 0x061fe20000000002 */
[----:B------:R-:W-:Y:S01]  /*3140*/  IMAD.U32 R3, R6, 0x10000, RZ ;  /* 0x0001000006037824 */ /* 0x000fe200078e00ff */
[----:B------:R-:W-:-:S03]  /*3150*/  PLOP3.LUT P4, PT, PT, PT, UP0, 0x40, 0x0 ;  /* 0x000000000000781c */ /* 0x000fc60003f8e808 */
[----:B------:R-:W-:Y:S01]  /*3160*/  FMUL R3, R0, R3 ;  /* 0x0000000300037220 */ /* 0x000fe20000400000 */
[----:B-1----:R-:W-:-:S03]  /*3170*/  IMAD.U32 R5, R2, 0x10000, RZ ;  /* 0x0001000002057824 */ /* 0x002fc600078e00ff */
[----:B------:R-:W0:Y:S01]  /*3180*/  FRND R4, R3 ;  /* 0x0000000300047307 */ /* 0x000e220000201000 */
[----:B------:R-:W-:-:S07]  /*3190*/  FMUL R5, R0, R5 ;  /* 0x0000000500057220 */ /* 0x000fce0000400000 */
[----:B------:R-:W1:Y:S01]  /*31a0*/  FRND R0, R5 ;  /* 0x0000000500007307 */ /* 0x000e620000201000 */
[C---:B0-----:R-:W-:Y:S02]  /*31b0*/  FSETP.GT.AND P1, PT, R4.reuse, -127, PT ;  /* 0xc2fe00000400780b */ /* 0x041fe40003f24000 */
[----:B------:R-:W-:Y:S02]  /*31c0*/  FSETP.NAN.AND P2, PT, R4, R4, PT ;  /* 0x000000040400720b */ /* 0x000fe40003f48000 */
[----:B-1----:R-:W-:-:S09]  /*31d0*/  FSETP.GT.AND P0, PT, R0, -127, PT ;  /* 0xc2fe00000000780b */ /* 0x002fd20003f04000 */
[----:B------:R-:W-:Y:S02]  /*31e0*/  @!P1 FSEL R4, R4, -127, P2 ;  /* 0xc2fe000004049808 */ /* 0x000fe40001000000 */
[----:B------:R-:W-:Y:S02]  /*31f0*/  FSETP.NAN.AND P1, PT, R0, R0, PT ;  /* 0x000000000000720b */ /* 0x000fe40003f28000 */
[----:B------:R-:W0:Y:S01]  /*3200*/  F2I.S16.TRUNC.NTZ R7, R4 ;  /* 0x0000000400077305 */ /* 0x000e22000020e900 */
[----:B------:R-:W-:Y:S02]  /*3210*/  FSETP.GEU.AND P3, PT, R4, 127, PT ;  /* 0x42fe00000400780b */ /* 0x000fe40003f6e000 */
[----:B------:R-:W-:Y:S02]  /*3220*/  @!P0 FSEL R0, R0, -127, P1 ;  /* 0xc2fe000000008808 */ /* 0x000fe40000800000 */
[----:B------:R-:W-:-:S03]  /*3230*/  FSETP.NAN.AND P1, PT, R4, R4, PT ;  /* 0x000000040400720b */ /* 0x000fc60003f28000 */
[----:B------:R-:W1:Y:S01]  /*3240*/  F2I.S16.TRUNC.NTZ R6, R0 ;  /* 0x0000000000067305 */ /* 0x000e62000020e900 */
[C---:B------:R-:W-:Y:S02]  /*3250*/  FSETP.GEU.AND P2, PT, R0.reuse, 127, PT ;  /* 0x42fe00000000780b */ /* 0x040fe40003f4e000 */
[----:B------:R-:W-:-:S03]  /*3260*/  FSETP.NAN.AND P0, PT, R0, R0, PT ;  /* 0x000000000000720b */ /* 0x000fc60003f08000 */
[----:B0-----:R-:W-:Y:S02]  /*3270*/  @P3 SEL R7, R7, 0x7f, P1 ;  /* 0x0000007f07073807 */ /* 0x001fe40000800000 */
[C---:B------:R-:W-:Y:S02]  /*3280*/  IADD3 R2, P1, R30.reuse, c[0x0][0x1c0], RZ ;  /* 0x000070001e027a10 */ /* 0x040fe40007f3e0ff */
[----:B------:R-:W-:Y:S02]  /*3290*/  LOP3.LUT R7, R7, 0xff, RZ, 0xc0, !PT ;  /* 0x000000ff07077812 */ /* 0x000fe400078ec0ff */
[----:B------:R-:W-:Y:S02]  /*32a0*/  LEA.HI.X.SX32 R3, R30, c[0x0][0x1c4], 0x1, P1 ;  /* 0x000071001e037a11 */ /* 0x000fe400008f0eff */
[----:B-1----:R-:W-:-:S05]  /*32b0*/  @P2 SEL R6, R6, 0x7f, P0 ;  /* 0x0000007f06062807 */ /* 0x002fca0000000000 */
[----:B------:R-:W-:Y:S01]  /*32c0*/  IMAD R7, R6, 0x100, R7 ;  /* 0x0000010006077824 */ /* 0x000fe200078e0207 */
[----:B------:R-:W-:Y:S06]  /*32d0*/  @!P4 EXIT ;  /* 0x000000000000c94d */ /* 0x000fec0003800000 */
[----:B------:R-:W-:Y:S01]  /*32e0*/  STG.E.U16 [R2.64], R7 ;  /* 0x0000000702007986 */ /* 0x000fe2000c10150a */
[----:B------:R-:W-:Y:S05]  /*32f0*/  EXIT ;  /* 0x000000000000794d */ /* 0x000fea0003800000 */
.L_x_2:
[----:B------:R-:W-:-:S00]  /*3300*/  BRA `(.L_x_2) ;  /* 0xfffffff000007947 */ /* 0x000fc0000383ffff */
[----:B------:R-:W-:-:S00]  /*3310*/  NOP ;  /* 0x0000000000007918 */ /* 0x000fc00000000000 */
        /* <DEDUP_REMOVED lines=14> */
.L_x_3:


//--------------------- .nv.global.init           --------------------------
	.section	.nv.global.init,"aw",@progbits
.nv.global.init:
	.type		_$_str,@object
	.size		_$_str,(.L_0 - _$_str)
_$_str:
        /*0000*/ 	.byte	0x5f, 0x5f, 0x43, 0x55, 0x44, 0x41, 0x5f, 0x46, 0x54, 0x5a, 0x00
.L_0:


//--------------------- .nv.shared.triton_red_fused__to_copy_add_amax_amin_clamp_mul_native_layer_norm_reciprocal_12 --------------------------
	.section	.nv.shared.triton_red_fused__to_copy_add_amax_amin_clamp_mul_native_layer_norm_reciprocal_12,"aw",@nobits
	.sectionflags	@""
	.align	16
